//
// Generated by NVIDIA NVVM Compiler
//
// Compiler Build ID: CL-36424714
// Cuda compilation tools, release 13.0, V13.0.88
// Based on NVVM 20.0.0
//

.version 9.0
.target sm_100
.address_size 64

	// .globl	default_function_kernel0
// _ZZ24default_function_kernel0E15pad_temp_shared has been demoted
// _ZZ24default_function_kernel0E13kernel_shared has been demoted

.visible .entry default_function_kernel0(
	.param .u64 .ptr .align 1 default_function_kernel0_param_0,
	.param .u64 .ptr .align 1 default_function_kernel0_param_1,
	.param .u64 .ptr .align 1 default_function_kernel0_param_2
)
{
	.local .align 16 .b8 	__local_depot0[5120];
	.reg .b64 	%SP;
	.reg .b64 	%SPL;
	.reg .pred 	%p<38>;
	.reg .b16 	%rs<36>;
	.reg .b32 	%r<225>;
	.reg .b32 	%f<447>;
	.reg .b64 	%rd<46>;
	// demoted variable
	.shared .align 4 .b8 _ZZ24default_function_kernel0E15pad_temp_shared[17408];
	// demoted variable
	.shared .align 4 .b8 _ZZ24default_function_kernel0E13kernel_shared[6144];
	mov.u64 	%SPL, __local_depot0;
	add.u64 	%rd1, %SPL, 0;
	add.u64 	%rd2, %SPL, 2048;
	add.u64 	%rd3, %SPL, 4096;
	add.s64 	%rd45, %rd1, 1024;
	mov.f32 	%f41, 0f00000000;
	st.local.v4.f32 	[%rd1], {%f41, %f41, %f41, %f41};
	st.local.v4.f32 	[%rd1+256], {%f41, %f41, %f41, %f41};
	st.local.v4.f32 	[%rd1+512], {%f41, %f41, %f41, %f41};
	st.local.v4.f32 	[%rd1+768], {%f41, %f41, %f41, %f41};
	st.local.v4.f32 	[%rd1+1024], {%f41, %f41, %f41, %f41};
	st.local.v4.f32 	[%rd1+1280], {%f41, %f41, %f41, %f41};
	st.local.v4.f32 	[%rd1+1536], {%f41, %f41, %f41, %f41};
	st.local.v4.f32 	[%rd1+1792], {%f41, %f41, %f41, %f41};
	st.local.v4.f32 	[%rd1+16], {%f41, %f41, %f41, %f41};
	st.local.v4.f32 	[%rd1+272], {%f41, %f41, %f41, %f41};
	st.local.v4.f32 	[%rd1+528], {%f41, %f41, %f41, %f41};
	st.local.v4.f32 	[%rd1+784], {%f41, %f41, %f41, %f41};
	st.local.v4.f32 	[%rd1+1040], {%f41, %f41, %f41, %f41};
	st.local.v4.f32 	[%rd1+1296], {%f41, %f41, %f41, %f41};
	st.local.v4.f32 	[%rd1+1552], {%f41, %f41, %f41, %f41};
	st.local.v4.f32 	[%rd1+1808], {%f41, %f41, %f41, %f41};
	st.local.v4.f32 	[%rd1+32], {%f41, %f41, %f41, %f41};
	st.local.v4.f32 	[%rd1+288], {%f41, %f41, %f41, %f41};
	st.local.v4.f32 	[%rd1+544], {%f41, %f41, %f41, %f41};
	st.local.v4.f32 	[%rd1+800], {%f41, %f41, %f41, %f41};
	st.local.v4.f32 	[%rd1+1056], {%f41, %f41, %f41, %f41};
	st.local.v4.f32 	[%rd1+1312], {%f41, %f41, %f41, %f41};
	st.local.v4.f32 	[%rd1+1568], {%f41, %f41, %f41, %f41};
	st.local.v4.f32 	[%rd1+1824], {%f41, %f41, %f41, %f41};
	st.local.v4.f32 	[%rd1+48], {%f41, %f41, %f41, %f41};
	st.local.v4.f32 	[%rd1+304], {%f41, %f41, %f41, %f41};
	st.local.v4.f32 	[%rd1+560], {%f41, %f41, %f41, %f41};
	st.local.v4.f32 	[%rd1+816], {%f41, %f41, %f41, %f41};
	st.local.v4.f32 	[%rd1+1072], {%f41, %f41, %f41, %f41};
	st.local.v4.f32 	[%rd1+1328], {%f41, %f41, %f41, %f41};
	st.local.v4.f32 	[%rd1+1584], {%f41, %f41, %f41, %f41};
	st.local.v4.f32 	[%rd1+1840], {%f41, %f41, %f41, %f41};
	st.local.v4.f32 	[%rd1+64], {%f41, %f41, %f41, %f41};
	st.local.v4.f32 	[%rd1+320], {%f41, %f41, %f41, %f41};
	st.local.v4.f32 	[%rd1+576], {%f41, %f41, %f41, %f41};
	st.local.v4.f32 	[%rd1+832], {%f41, %f41, %f41, %f41};
	st.local.v4.f32 	[%rd1+1088], {%f41, %f41, %f41, %f41};
	st.local.v4.f32 	[%rd1+1344], {%f41, %f41, %f41, %f41};
	st.local.v4.f32 	[%rd1+1600], {%f41, %f41, %f41, %f41};
	st.local.v4.f32 	[%rd1+1856], {%f41, %f41, %f41, %f41};
	st.local.v4.f32 	[%rd1+80], {%f41, %f41, %f41, %f41};
	st.local.v4.f32 	[%rd1+336], {%f41, %f41, %f41, %f41};
	st.local.v4.f32 	[%rd1+592], {%f41, %f41, %f41, %f41};
	st.local.v4.f32 	[%rd1+848], {%f41, %f41, %f41, %f41};
	st.local.v4.f32 	[%rd1+1104], {%f41, %f41, %f41, %f41};
	st.local.v4.f32 	[%rd1+1360], {%f41, %f41, %f41, %f41};
	st.local.v4.f32 	[%rd1+1616], {%f41, %f41, %f41, %f41};
	st.local.v4.f32 	[%rd1+1872], {%f41, %f41, %f41, %f41};
	st.local.v4.f32 	[%rd1+96], {%f41, %f41, %f41, %f41};
	st.local.v4.f32 	[%rd1+352], {%f41, %f41, %f41, %f41};
	st.local.v4.f32 	[%rd1+608], {%f41, %f41, %f41, %f41};
	st.local.v4.f32 	[%rd1+864], {%f41, %f41, %f41, %f41};
	st.local.v4.f32 	[%rd1+1120], {%f41, %f41, %f41, %f41};
	st.local.v4.f32 	[%rd1+1376], {%f41, %f41, %f41, %f41};
	st.local.v4.f32 	[%rd1+1632], {%f41, %f41, %f41, %f41};
	st.local.v4.f32 	[%rd1+1888], {%f41, %f41, %f41, %f41};
	st.local.v4.f32 	[%rd1+112], {%f41, %f41, %f41, %f41};
	st.local.v4.f32 	[%rd1+368], {%f41, %f41, %f41, %f41};
	st.local.v4.f32 	[%rd1+624], {%f41, %f41, %f41, %f41};
	st.local.v4.f32 	[%rd1+880], {%f41, %f41, %f41, %f41};
	st.local.v4.f32 	[%rd1+1136], {%f41, %f41, %f41, %f41};
	st.local.v4.f32 	[%rd1+1392], {%f41, %f41, %f41, %f41};
	st.local.v4.f32 	[%rd1+1648], {%f41, %f41, %f41, %f41};
	st.local.v4.f32 	[%rd1+1904], {%f41, %f41, %f41, %f41};
	st.local.v4.f32 	[%rd1+128], {%f41, %f41, %f41, %f41};
	st.local.v4.f32 	[%rd1+384], {%f41, %f41, %f41, %f41};
	st.local.v4.f32 	[%rd1+640], {%f41, %f41, %f41, %f41};
	st.local.v4.f32 	[%rd1+896], {%f41, %f41, %f41, %f41};
	st.local.v4.f32 	[%rd1+1152], {%f41, %f41, %f41, %f41};
	st.local.v4.f32 	[%rd1+1408], {%f41, %f41, %f41, %f41};
	st.local.v4.f32 	[%rd1+1664], {%f41, %f41, %f41, %f41};
	st.local.v4.f32 	[%rd1+1920], {%f41, %f41, %f41, %f41};
	st.local.v4.f32 	[%rd1+144], {%f41, %f41, %f41, %f41};
	st.local.v4.f32 	[%rd1+400], {%f41, %f41, %f41, %f41};
	st.local.v4.f32 	[%rd1+656], {%f41, %f41, %f41, %f41};
	st.local.v4.f32 	[%rd1+912], {%f41, %f41, %f41, %f41};
	st.local.v4.f32 	[%rd1+1168], {%f41, %f41, %f41, %f41};
	st.local.v4.f32 	[%rd1+1424], {%f41, %f41, %f41, %f41};
	st.local.v4.f32 	[%rd1+1680], {%f41, %f41, %f41, %f41};
	st.local.v4.f32 	[%rd1+1936], {%f41, %f41, %f41, %f41};
	st.local.v4.f32 	[%rd1+160], {%f41, %f41, %f41, %f41};
	st.local.v4.f32 	[%rd1+416], {%f41, %f41, %f41, %f41};
	st.local.v4.f32 	[%rd1+672], {%f41, %f41, %f41, %f41};
	st.local.v4.f32 	[%rd1+928], {%f41, %f41, %f41, %f41};
	st.local.v4.f32 	[%rd1+1184], {%f41, %f41, %f41, %f41};
	st.local.v4.f32 	[%rd1+1440], {%f41, %f41, %f41, %f41};
	st.local.v4.f32 	[%rd1+1696], {%f41, %f41, %f41, %f41};
	st.local.v4.f32 	[%rd1+1952], {%f41, %f41, %f41, %f41};
	st.local.v4.f32 	[%rd1+176], {%f41, %f41, %f41, %f41};
	st.local.v4.f32 	[%rd1+432], {%f41, %f41, %f41, %f41};
	st.local.v4.f32 	[%rd1+688], {%f41, %f41, %f41, %f41};
	st.local.v4.f32 	[%rd1+944], {%f41, %f41, %f41, %f41};
	st.local.v4.f32 	[%rd1+1200], {%f41, %f41, %f41, %f41};
	st.local.v4.f32 	[%rd1+1456], {%f41, %f41, %f41, %f41};
	st.local.v4.f32 	[%rd1+1712], {%f41, %f41, %f41, %f41};
	st.local.v4.f32 	[%rd1+1968], {%f41, %f41, %f41, %f41};
	st.local.v4.f32 	[%rd1+192], {%f41, %f41, %f41, %f41};
	st.local.v4.f32 	[%rd1+448], {%f41, %f41, %f41, %f41};
	st.local.v4.f32 	[%rd1+704], {%f41, %f41, %f41, %f41};
	st.local.v4.f32 	[%rd1+960], {%f41, %f41, %f41, %f41};
	st.local.v4.f32 	[%rd1+1216], {%f41, %f41, %f41, %f41};
	st.local.v4.f32 	[%rd1+1472], {%f41, %f41, %f41, %f41};
	st.local.v4.f32 	[%rd1+1728], {%f41, %f41, %f41, %f41};
	st.local.v4.f32 	[%rd1+1984], {%f41, %f41, %f41, %f41};
	st.local.v4.f32 	[%rd1+208], {%f41, %f41, %f41, %f41};
	st.local.v4.f32 	[%rd1+464], {%f41, %f41, %f41, %f41};
	st.local.v4.f32 	[%rd1+720], {%f41, %f41, %f41, %f41};
	st.local.v4.f32 	[%rd1+976], {%f41, %f41, %f41, %f41};
	st.local.v4.f32 	[%rd1+1232], {%f41, %f41, %f41, %f41};
	st.local.v4.f32 	[%rd1+1488], {%f41, %f41, %f41, %f41};
	st.local.v4.f32 	[%rd1+1744], {%f41, %f41, %f41, %f41};
	st.local.v4.f32 	[%rd1+2000], {%f41, %f41, %f41, %f41};
	st.local.v4.f32 	[%rd1+224], {%f41, %f41, %f41, %f41};
	st.local.v4.f32 	[%rd1+480], {%f41, %f41, %f41, %f41};
	st.local.v4.f32 	[%rd1+736], {%f41, %f41, %f41, %f41};
	st.local.v4.f32 	[%rd1+992], {%f41, %f41, %f41, %f41};
	st.local.v4.f32 	[%rd1+1248], {%f41, %f41, %f41, %f41};
	st.local.v4.f32 	[%rd1+1504], {%f41, %f41, %f41, %f41};
	st.local.v4.f32 	[%rd1+1760], {%f41, %f41, %f41, %f41};
	st.local.v4.f32 	[%rd1+2016], {%f41, %f41, %f41, %f41};
	st.local.v4.f32 	[%rd1+240], {%f41, %f41, %f41, %f41};
	st.local.v4.f32 	[%rd1+496], {%f41, %f41, %f41, %f41};
	st.local.v4.f32 	[%rd1+752], {%f41, %f41, %f41, %f41};
	st.local.v4.f32 	[%rd1+1008], {%f41, %f41, %f41, %f41};
	st.local.v4.f32 	[%rd1+1264], {%f41, %f41, %f41, %f41};
	st.local.v4.f32 	[%rd1+1520], {%f41, %f41, %f41, %f41};
	st.local.v4.f32 	[%rd1+1776], {%f41, %f41, %f41, %f41};
	st.local.v4.f32 	[%rd1+2032], {%f41, %f41, %f41, %f41};
	mov.b32 	%r209, 0;
	mov.u32 	%r4, %tid.z;
	mov.u32 	%r5, %tid.y;
	mul.lo.s32 	%r52, %r5, 544;
	mad.lo.s32 	%r53, %r4, 2176, %r52;
$L__BB0_1:
	mov.b32 	%r210, 0;
$L__BB0_2:
	mov.u32 	%r54, %tid.x;
	mad.lo.s32 	%r55, %r54, 272, %r53;
	shl.b32 	%r56, %r55, 2;
	mov.u32 	%r57, _ZZ24default_function_kernel0E15pad_temp_shared;
	add.s32 	%r58, %r56, %r57;
	add.s32 	%r214, %r58, 8;
	bar.sync 	0;
	mul.lo.s32 	%r59, %r5, 100352;
	mad.lo.s32 	%r60, %r4, 401408, %r59;
	mad.lo.s32 	%r61, %r54, 50176, %r60;
	mov.u32 	%r62, %ctaid.y;
	mad.lo.s32 	%r63, %r62, 1792, %r61;
	mov.u32 	%r64, %ctaid.x;
	shl.b32 	%r6, %r64, 5;
	add.s32 	%r65, %r63, %r6;
	mad.lo.s32 	%r66, %r209, 802816, %r65;
	mad.lo.s32 	%r213, %r210, 224, %r66;
	mov.b32 	%r217, 0;
	mov.b32 	%r216, 3;
	mov.b16 	%rs35, 0;
	mov.b32 	%r212, 2;
	mov.b32 	%r211, 1;
	mov.u32 	%r215, %r6;
$L__BB0_3:
	ld.param.u64 	%rd42, [default_function_kernel0_param_0];
	cvta.to.global.u64 	%rd5, %rd42;
	mul.hi.u32 	%r67, %r217, -252645135;
	shr.u32 	%r15, %r67, 5;
	mul.hi.u32 	%r68, %r216, -252645135;
	shr.u32 	%r16, %r68, 5;
	mul.hi.u32 	%r69, %r212, -252645135;
	shr.u32 	%r17, %r69, 5;
	mul.hi.u32 	%r70, %r211, -252645135;
	shr.u32 	%r18, %r70, 5;
	mul.hi.u16 	%rs4, %rs35, -3855;
	shr.u16 	%rs5, %rs4, 5;
	cvt.u32.u16 	%r71, %rs5;
	shl.b32 	%r19, %r62, 3;
	add.s32 	%r73, %r19, %r71;
	or.b32  	%r75, %r73, %r210;
	setp.eq.s32 	%p1, %r75, 0;
	add.s32 	%r76, %r73, %r210;
	setp.gt.u32 	%p2, %r76, 224;
	or.pred  	%p3, %p1, %p2;
	mov.f32 	%f443, 0f00000000;
	@%p3 bra 	$L__BB0_6;
	mul.lo.s32 	%r78, %r15, -34;
	add.s32 	%r79, %r217, %r78;
	or.b32  	%r80, %r6, %r79;
	setp.eq.s32 	%p4, %r80, 0;
	add.s32 	%r81, %r215, %r78;
	setp.gt.u32 	%p5, %r81, 224;
	or.pred  	%p6, %p4, %p5;
	@%p6 bra 	$L__BB0_6;
	mad.lo.s32 	%r82, %r15, 190, %r213;
	add.s32 	%r83, %r82, -225;
	mul.wide.s32 	%rd15, %r83, 4;
	add.s64 	%rd16, %rd5, %rd15;
	ld.global.nc.f32 	%f443, [%rd16];
$L__BB0_6:
	st.shared.f32 	[%r214+-8], %f443;
	add.s16 	%rs6, %rs35, 1;
	mul.hi.u16 	%rs7, %rs6, -3855;
	shr.u16 	%rs8, %rs7, 5;
	cvt.u32.u16 	%r84, %rs8;
	add.s32 	%r85, %r19, %r84;
	or.b32  	%r87, %r85, %r210;
	setp.eq.s32 	%p7, %r87, 0;
	add.s32 	%r88, %r85, %r210;
	setp.gt.u32 	%p8, %r88, 224;
	or.pred  	%p9, %p7, %p8;
	mov.f32 	%f444, 0f00000000;
	@%p9 bra 	$L__BB0_9;
	mad.lo.s32 	%r89, %r18, -34, %r215;
	add.s32 	%r90, %r89, 1;
	setp.gt.u32 	%p10, %r90, 224;
	@%p10 bra 	$L__BB0_9;
	mad.lo.s32 	%r91, %r18, 190, %r213;
	add.s32 	%r92, %r91, -224;
	mul.wide.s32 	%rd17, %r92, 4;
	add.s64 	%rd18, %rd5, %rd17;
	ld.global.nc.f32 	%f444, [%rd18];
$L__BB0_9:
	st.shared.f32 	[%r214+-4], %f444;
	add.s16 	%rs9, %rs35, 2;
	mul.hi.u16 	%rs10, %rs9, -3855;
	shr.u16 	%rs11, %rs10, 5;
	cvt.u32.u16 	%r93, %rs11;
	add.s32 	%r94, %r19, %r93;
	or.b32  	%r96, %r94, %r210;
	setp.eq.s32 	%p11, %r96, 0;
	add.s32 	%r97, %r94, %r210;
	setp.gt.u32 	%p12, %r97, 224;
	or.pred  	%p13, %p11, %p12;
	mov.f32 	%f445, 0f00000000;
	@%p13 bra 	$L__BB0_12;
	mul.lo.s32 	%r99, %r17, 34;
	sub.s32 	%r100, 2, %r99;
	add.s32 	%r101, %r216, %r100;
	add.s32 	%r102, %r101, -3;
	or.b32  	%r103, %r6, %r102;
	setp.eq.s32 	%p14, %r103, 0;
	add.s32 	%r104, %r215, %r100;
	setp.gt.u32 	%p15, %r104, 224;
	or.pred  	%p16, %p14, %p15;
	@%p16 bra 	$L__BB0_12;
	mad.lo.s32 	%r105, %r17, 190, %r213;
	add.s32 	%r106, %r105, -223;
	mul.wide.s32 	%rd19, %r106, 4;
	add.s64 	%rd20, %rd5, %rd19;
	ld.global.nc.f32 	%f445, [%rd20];
$L__BB0_12:
	st.shared.f32 	[%r214], %f445;
	add.s16 	%rs12, %rs35, 3;
	mul.hi.u16 	%rs13, %rs12, -3855;
	shr.u16 	%rs14, %rs13, 5;
	cvt.u32.u16 	%r107, %rs14;
	add.s32 	%r108, %r19, %r107;
	or.b32  	%r110, %r108, %r210;
	setp.eq.s32 	%p17, %r110, 0;
	add.s32 	%r111, %r108, %r210;
	setp.gt.u32 	%p18, %r111, 224;
	or.pred  	%p19, %p17, %p18;
	mov.f32 	%f446, 0f00000000;
	@%p19 bra 	$L__BB0_15;
	mad.lo.s32 	%r112, %r16, -34, %r215;
	add.s32 	%r113, %r112, 3;
	setp.gt.u32 	%p20, %r113, 224;
	@%p20 bra 	$L__BB0_15;
	mad.lo.s32 	%r114, %r16, 190, %r213;
	add.s32 	%r115, %r114, -222;
	mul.wide.s32 	%rd21, %r115, 4;
	add.s64 	%rd22, %rd5, %rd21;
	ld.global.nc.f32 	%f446, [%rd22];
$L__BB0_15:
	st.shared.f32 	[%r214+4], %f446;
	add.s32 	%r217, %r217, 4;
	add.s32 	%r216, %r216, 4;
	add.s16 	%rs35, %rs35, 4;
	add.s32 	%r215, %r215, 4;
	add.s32 	%r214, %r214, 16;
	add.s32 	%r213, %r213, 4;
	add.s32 	%r212, %r212, 4;
	add.s32 	%r211, %r211, 4;
	setp.ne.s32 	%p21, %r216, 275;
	@%p21 bra 	$L__BB0_3;
	mul.lo.s32 	%r117, %r5, 2304;
	mad.lo.s32 	%r118, %r4, 9216, %r117;
	mad.lo.s32 	%r120, %r54, 1152, %r118;
	mad.lo.s32 	%r121, %r209, 144, %r120;
	mad.lo.s32 	%r27, %r210, 3, %r121;
	mov.b32 	%r218, 0;
$L__BB0_17:
	ld.param.u64 	%rd43, [default_function_kernel0_param_1];
	setp.gt.u32 	%p22, %r218, 47;
	selp.b32 	%r122, 576, 0, %p22;
	add.s32 	%r123, %r218, -48;
	setp.lt.u32 	%p23, %r218, 48;
	selp.b32 	%r124, %r218, %r123, %p23;
	mul.hi.u32 	%r125, %r124, -1431655765;
	shr.u32 	%r126, %r125, 1;
	cvt.u16.u32 	%rs15, %r218;
	mul.lo.s16 	%rs16, %rs15, 171;
	shr.u16 	%rs17, %rs16, 9;
	mul.lo.s16 	%rs18, %rs17, 3;
	sub.s16 	%rs19, %rs15, %rs18;
	cvt.u32.u16 	%r127, %rs19;
	and.b32  	%r128, %r127, 255;
	add.s32 	%r129, %r27, %r122;
	add.s32 	%r130, %r129, %r128;
	mad.lo.s32 	%r131, %r126, 9, %r130;
	cvta.to.global.u64 	%rd23, %rd43;
	mul.wide.u32 	%rd24, %r131, 4;
	add.s64 	%rd25, %rd23, %rd24;
	ld.global.nc.f32 	%f50, [%rd25];
	mov.u32 	%r132, %tid.y;
	mul.lo.s32 	%r133, %r132, 192;
	mov.u32 	%r134, %tid.z;
	mad.lo.s32 	%r135, %r134, 768, %r133;
	mad.lo.s32 	%r137, %r54, 96, %r135;
	add.s32 	%r138, %r137, %r218;
	shl.b32 	%r139, %r138, 2;
	mov.u32 	%r140, _ZZ24default_function_kernel0E13kernel_shared;
	add.s32 	%r141, %r140, %r139;
	st.shared.f32 	[%r141], %f50;
	add.s32 	%r142, %r218, 1;
	setp.gt.u32 	%p24, %r218, 46;
	selp.b32 	%r143, 576, 0, %p24;
	add.s32 	%r144, %r218, -47;
	setp.lt.u32 	%p25, %r218, 47;
	selp.b32 	%r145, %r142, %r144, %p25;
	mul.hi.u32 	%r146, %r145, -1431655765;
	shr.u32 	%r147, %r146, 1;
	cvt.u16.u32 	%rs20, %r142;
	mul.lo.s16 	%rs21, %rs20, 171;
	shr.u16 	%rs22, %rs21, 9;
	mul.lo.s16 	%rs23, %rs22, 3;
	sub.s16 	%rs24, %rs20, %rs23;
	cvt.u32.u16 	%r148, %rs24;
	and.b32  	%r149, %r148, 255;
	add.s32 	%r150, %r27, %r143;
	add.s32 	%r151, %r150, %r149;
	mad.lo.s32 	%r152, %r147, 9, %r151;
	mul.wide.u32 	%rd26, %r152, 4;
	add.s64 	%rd27, %rd23, %rd26;
	ld.global.nc.f32 	%f51, [%rd27];
	st.shared.f32 	[%r141+4], %f51;
	add.s32 	%r153, %r218, 2;
	setp.gt.u32 	%p26, %r218, 45;
	selp.b32 	%r154, 576, 0, %p26;
	add.s32 	%r155, %r218, -46;
	setp.lt.u32 	%p27, %r218, 46;
	selp.b32 	%r156, %r153, %r155, %p27;
	mul.hi.u32 	%r157, %r156, -1431655765;
	shr.u32 	%r158, %r157, 1;
	cvt.u16.u32 	%rs25, %r153;
	mul.lo.s16 	%rs26, %rs25, 171;
	shr.u16 	%rs27, %rs26, 9;
	mul.lo.s16 	%rs28, %rs27, 3;
	sub.s16 	%rs29, %rs25, %rs28;
	cvt.u32.u16 	%r159, %rs29;
	and.b32  	%r160, %r159, 255;
	add.s32 	%r161, %r27, %r154;
	add.s32 	%r162, %r161, %r160;
	mad.lo.s32 	%r163, %r158, 9, %r162;
	mul.wide.u32 	%rd28, %r163, 4;
	add.s64 	%rd29, %rd23, %rd28;
	ld.global.nc.f32 	%f52, [%rd29];
	st.shared.f32 	[%r141+8], %f52;
	add.s32 	%r164, %r218, 3;
	setp.gt.u32 	%p28, %r218, 44;
	selp.b32 	%r165, 576, 0, %p28;
	add.s32 	%r166, %r218, -45;
	setp.lt.u32 	%p29, %r218, 45;
	selp.b32 	%r167, %r164, %r166, %p29;
	mul.hi.u32 	%r168, %r167, -1431655765;
	shr.u32 	%r169, %r168, 1;
	cvt.u16.u32 	%rs30, %r164;
	mul.lo.s16 	%rs31, %rs30, 171;
	shr.u16 	%rs32, %rs31, 9;
	mul.lo.s16 	%rs33, %rs32, 3;
	sub.s16 	%rs34, %rs30, %rs33;
	cvt.u32.u16 	%r170, %rs34;
	and.b32  	%r171, %r170, 255;
	add.s32 	%r172, %r27, %r165;
	add.s32 	%r173, %r172, %r171;
	mad.lo.s32 	%r174, %r169, 9, %r173;
	mul.wide.u32 	%rd30, %r174, 4;
	add.s64 	%rd31, %rd23, %rd30;
	ld.global.nc.f32 	%f53, [%rd31];
	st.shared.f32 	[%r141+12], %f53;
	add.s32 	%r218, %r218, 4;
	setp.ne.s32 	%p30, %r218, 96;
	@%p30 bra 	$L__BB0_17;
	bar.sync 	0;
	mov.b32 	%r219, 0;
$L__BB0_19:
	mov.u32 	%r177, %tid.x;
	shl.b32 	%r178, %r177, 1;
	mov.u32 	%r179, %tid.y;
	mad.lo.s32 	%r180, %r179, 68, %r178;
	add.s32 	%r31, %r180, %r219;
	mov.b32 	%r220, 0;
$L__BB0_20:
	mad.lo.s32 	%r181, %r220, 272, %r31;
	shl.b32 	%r182, %r220, 2;
	shl.b32 	%r183, %r181, 2;
	mov.u32 	%r184, _ZZ24default_function_kernel0E15pad_temp_shared;
	add.s32 	%r185, %r184, %r183;
	ld.shared.f32 	%f54, [%r185];
	mul.wide.u32 	%rd32, %r182, 4;
	add.s64 	%rd33, %rd2, %rd32;
	ld.shared.f32 	%f55, [%r185+16];
	ld.shared.f32 	%f56, [%r185+32];
	ld.shared.f32 	%f57, [%r185+48];
	ld.shared.f32 	%f58, [%r185+64];
	ld.shared.f32 	%f59, [%r185+80];
	ld.shared.f32 	%f60, [%r185+96];
	ld.shared.f32 	%f61, [%r185+112];
	ld.shared.f32 	%f62, [%r185+4];
	ld.shared.f32 	%f63, [%r185+20];
	ld.shared.f32 	%f64, [%r185+36];
	ld.shared.f32 	%f65, [%r185+52];
	ld.shared.f32 	%f66, [%r185+68];
	ld.shared.f32 	%f67, [%r185+84];
	ld.shared.f32 	%f68, [%r185+100];
	ld.shared.f32 	%f69, [%r185+116];
	ld.shared.f32 	%f70, [%r185+136];
	ld.shared.f32 	%f71, [%r185+152];
	ld.shared.f32 	%f72, [%r185+168];
	ld.shared.f32 	%f73, [%r185+184];
	ld.shared.f32 	%f74, [%r185+200];
	ld.shared.f32 	%f75, [%r185+216];
	ld.shared.f32 	%f76, [%r185+232];
	ld.shared.f32 	%f77, [%r185+248];
	ld.shared.f32 	%f78, [%r185+140];
	st.local.v4.f32 	[%rd33], {%f54, %f62, %f70, %f78};
	ld.shared.f32 	%f79, [%r185+156];
	st.local.v4.f32 	[%rd33+256], {%f55, %f63, %f71, %f79};
	ld.shared.f32 	%f80, [%r185+172];
	st.local.v4.f32 	[%rd33+512], {%f56, %f64, %f72, %f80};
	ld.shared.f32 	%f81, [%r185+188];
	st.local.v4.f32 	[%rd33+768], {%f57, %f65, %f73, %f81};
	ld.shared.f32 	%f82, [%r185+204];
	st.local.v4.f32 	[%rd33+1024], {%f58, %f66, %f74, %f82};
	ld.shared.f32 	%f83, [%r185+220];
	st.local.v4.f32 	[%rd33+1280], {%f59, %f67, %f75, %f83};
	ld.shared.f32 	%f84, [%r185+236];
	st.local.v4.f32 	[%rd33+1536], {%f60, %f68, %f76, %f84};
	ld.shared.f32 	%f85, [%r185+252];
	st.local.v4.f32 	[%rd33+1792], {%f61, %f69, %f77, %f85};
	add.s32 	%r220, %r220, 1;
	setp.ne.s32 	%p31, %r220, 16;
	@%p31 bra 	$L__BB0_20;
	mov.u32 	%r187, %tid.z;
	mad.lo.s32 	%r188, %r187, 768, %r219;
	shl.b32 	%r189, %r188, 2;
	mov.u32 	%r190, _ZZ24default_function_kernel0E13kernel_shared;
	add.s32 	%r191, %r190, %r189;
	ld.shared.f32 	%f86, [%r191];
	ld.shared.f32 	%f87, [%r191+12];
	ld.shared.f32 	%f88, [%r191+24];
	ld.shared.f32 	%f89, [%r191+36];
	st.local.v4.f32 	[%rd3], {%f86, %f87, %f88, %f89};
	ld.shared.f32 	%f90, [%r191+48];
	ld.shared.f32 	%f91, [%r191+60];
	ld.shared.f32 	%f92, [%r191+72];
	ld.shared.f32 	%f93, [%r191+84];
	st.local.v4.f32 	[%rd3+16], {%f90, %f91, %f92, %f93};
	ld.shared.f32 	%f94, [%r191+96];
	ld.shared.f32 	%f95, [%r191+108];
	ld.shared.f32 	%f96, [%r191+120];
	ld.shared.f32 	%f97, [%r191+132];
	st.local.v4.f32 	[%rd3+32], {%f94, %f95, %f96, %f97};
	ld.shared.f32 	%f98, [%r191+144];
	ld.shared.f32 	%f99, [%r191+156];
	ld.shared.f32 	%f100, [%r191+168];
	ld.shared.f32 	%f101, [%r191+180];
	st.local.v4.f32 	[%rd3+48], {%f98, %f99, %f100, %f101};
	ld.shared.f32 	%f102, [%r191+192];
	ld.shared.f32 	%f103, [%r191+204];
	ld.shared.f32 	%f104, [%r191+216];
	ld.shared.f32 	%f105, [%r191+228];
	st.local.v4.f32 	[%rd3+64], {%f102, %f103, %f104, %f105};
	ld.shared.f32 	%f106, [%r191+240];
	ld.shared.f32 	%f107, [%r191+252];
	ld.shared.f32 	%f108, [%r191+264];
	ld.shared.f32 	%f109, [%r191+276];
	st.local.v4.f32 	[%rd3+80], {%f106, %f107, %f108, %f109};
	ld.shared.f32 	%f110, [%r191+288];
	ld.shared.f32 	%f111, [%r191+300];
	ld.shared.f32 	%f112, [%r191+312];
	ld.shared.f32 	%f113, [%r191+324];
	st.local.v4.f32 	[%rd3+96], {%f110, %f111, %f112, %f113};
	ld.shared.f32 	%f114, [%r191+336];
	ld.shared.f32 	%f115, [%r191+348];
	ld.shared.f32 	%f116, [%r191+360];
	ld.shared.f32 	%f117, [%r191+372];
	st.local.v4.f32 	[%rd3+112], {%f114, %f115, %f116, %f117};
	ld.shared.f32 	%f118, [%r191+384];
	ld.shared.f32 	%f119, [%r191+396];
	ld.shared.f32 	%f120, [%r191+408];
	ld.shared.f32 	%f121, [%r191+420];
	st.local.v4.f32 	[%rd3+128], {%f118, %f119, %f120, %f121};
	ld.shared.f32 	%f122, [%r191+432];
	ld.shared.f32 	%f123, [%r191+444];
	ld.shared.f32 	%f124, [%r191+456];
	ld.shared.f32 	%f125, [%r191+468];
	st.local.v4.f32 	[%rd3+144], {%f122, %f123, %f124, %f125};
	ld.shared.f32 	%f126, [%r191+480];
	ld.shared.f32 	%f127, [%r191+492];
	ld.shared.f32 	%f128, [%r191+504];
	ld.shared.f32 	%f129, [%r191+516];
	st.local.v4.f32 	[%rd3+160], {%f126, %f127, %f128, %f129};
	ld.shared.f32 	%f130, [%r191+528];
	ld.shared.f32 	%f131, [%r191+540];
	ld.shared.f32 	%f132, [%r191+552];
	ld.shared.f32 	%f133, [%r191+564];
	st.local.v4.f32 	[%rd3+176], {%f130, %f131, %f132, %f133};
	ld.shared.f32 	%f134, [%r191+576];
	ld.shared.f32 	%f135, [%r191+588];
	ld.shared.f32 	%f136, [%r191+600];
	ld.shared.f32 	%f137, [%r191+612];
	st.local.v4.f32 	[%rd3+192], {%f134, %f135, %f136, %f137};
	ld.shared.f32 	%f138, [%r191+624];
	ld.shared.f32 	%f139, [%r191+636];
	ld.shared.f32 	%f140, [%r191+648];
	ld.shared.f32 	%f141, [%r191+660];
	st.local.v4.f32 	[%rd3+208], {%f138, %f139, %f140, %f141};
	ld.shared.f32 	%f142, [%r191+672];
	ld.shared.f32 	%f143, [%r191+684];
	ld.shared.f32 	%f144, [%r191+696];
	ld.shared.f32 	%f145, [%r191+708];
	st.local.v4.f32 	[%rd3+224], {%f142, %f143, %f144, %f145};
	ld.shared.f32 	%f146, [%r191+720];
	ld.shared.f32 	%f147, [%r191+732];
	ld.shared.f32 	%f148, [%r191+744];
	ld.shared.f32 	%f149, [%r191+756];
	st.local.v4.f32 	[%rd3+240], {%f146, %f147, %f148, %f149};
	ld.shared.f32 	%f150, [%r191+768];
	ld.shared.f32 	%f151, [%r191+780];
	ld.shared.f32 	%f152, [%r191+792];
	ld.shared.f32 	%f153, [%r191+804];
	st.local.v4.f32 	[%rd3+256], {%f150, %f151, %f152, %f153};
	ld.shared.f32 	%f154, [%r191+816];
	ld.shared.f32 	%f155, [%r191+828];
	ld.shared.f32 	%f156, [%r191+840];
	ld.shared.f32 	%f157, [%r191+852];
	st.local.v4.f32 	[%rd3+272], {%f154, %f155, %f156, %f157};
	ld.shared.f32 	%f158, [%r191+864];
	ld.shared.f32 	%f159, [%r191+876];
	ld.shared.f32 	%f160, [%r191+888];
	ld.shared.f32 	%f161, [%r191+900];
	st.local.v4.f32 	[%rd3+288], {%f158, %f159, %f160, %f161};
	ld.shared.f32 	%f162, [%r191+912];
	ld.shared.f32 	%f163, [%r191+924];
	ld.shared.f32 	%f164, [%r191+936];
	ld.shared.f32 	%f165, [%r191+948];
	st.local.v4.f32 	[%rd3+304], {%f162, %f163, %f164, %f165};
	ld.shared.f32 	%f166, [%r191+960];
	ld.shared.f32 	%f167, [%r191+972];
	ld.shared.f32 	%f168, [%r191+984];
	ld.shared.f32 	%f169, [%r191+996];
	st.local.v4.f32 	[%rd3+320], {%f166, %f167, %f168, %f169};
	ld.shared.f32 	%f170, [%r191+1008];
	ld.shared.f32 	%f171, [%r191+1020];
	ld.shared.f32 	%f172, [%r191+1032];
	ld.shared.f32 	%f173, [%r191+1044];
	st.local.v4.f32 	[%rd3+336], {%f170, %f171, %f172, %f173};
	ld.shared.f32 	%f174, [%r191+1056];
	ld.shared.f32 	%f175, [%r191+1068];
	ld.shared.f32 	%f176, [%r191+1080];
	ld.shared.f32 	%f177, [%r191+1092];
	st.local.v4.f32 	[%rd3+352], {%f174, %f175, %f176, %f177};
	ld.shared.f32 	%f178, [%r191+1104];
	ld.shared.f32 	%f179, [%r191+1116];
	ld.shared.f32 	%f180, [%r191+1128];
	ld.shared.f32 	%f181, [%r191+1140];
	st.local.v4.f32 	[%rd3+368], {%f178, %f179, %f180, %f181};
	ld.shared.f32 	%f182, [%r191+1152];
	ld.shared.f32 	%f183, [%r191+1164];
	ld.shared.f32 	%f184, [%r191+1176];
	ld.shared.f32 	%f185, [%r191+1188];
	st.local.v4.f32 	[%rd3+384], {%f182, %f183, %f184, %f185};
	ld.shared.f32 	%f186, [%r191+1200];
	ld.shared.f32 	%f187, [%r191+1212];
	ld.shared.f32 	%f188, [%r191+1224];
	ld.shared.f32 	%f189, [%r191+1236];
	st.local.v4.f32 	[%rd3+400], {%f186, %f187, %f188, %f189};
	ld.shared.f32 	%f190, [%r191+1248];
	ld.shared.f32 	%f191, [%r191+1260];
	ld.shared.f32 	%f192, [%r191+1272];
	ld.shared.f32 	%f193, [%r191+1284];
	st.local.v4.f32 	[%rd3+416], {%f190, %f191, %f192, %f193};
	ld.shared.f32 	%f194, [%r191+1296];
	ld.shared.f32 	%f195, [%r191+1308];
	ld.shared.f32 	%f196, [%r191+1320];
	ld.shared.f32 	%f197, [%r191+1332];
	st.local.v4.f32 	[%rd3+432], {%f194, %f195, %f196, %f197};
	ld.shared.f32 	%f198, [%r191+1344];
	ld.shared.f32 	%f199, [%r191+1356];
	ld.shared.f32 	%f200, [%r191+1368];
	ld.shared.f32 	%f201, [%r191+1380];
	st.local.v4.f32 	[%rd3+448], {%f198, %f199, %f200, %f201};
	ld.shared.f32 	%f202, [%r191+1392];
	ld.shared.f32 	%f203, [%r191+1404];
	ld.shared.f32 	%f204, [%r191+1416];
	ld.shared.f32 	%f205, [%r191+1428];
	st.local.v4.f32 	[%rd3+464], {%f202, %f203, %f204, %f205};
	ld.shared.f32 	%f206, [%r191+1440];
	ld.shared.f32 	%f207, [%r191+1452];
	ld.shared.f32 	%f208, [%r191+1464];
	ld.shared.f32 	%f209, [%r191+1476];
	st.local.v4.f32 	[%rd3+480], {%f206, %f207, %f208, %f209};
	ld.shared.f32 	%f210, [%r191+1488];
	ld.shared.f32 	%f211, [%r191+1500];
	ld.shared.f32 	%f212, [%r191+1512];
	ld.shared.f32 	%f213, [%r191+1524];
	st.local.v4.f32 	[%rd3+496], {%f210, %f211, %f212, %f213};
	ld.shared.f32 	%f214, [%r191+1536];
	ld.shared.f32 	%f215, [%r191+1548];
	ld.shared.f32 	%f216, [%r191+1560];
	ld.shared.f32 	%f217, [%r191+1572];
	st.local.v4.f32 	[%rd3+512], {%f214, %f215, %f216, %f217};
	ld.shared.f32 	%f218, [%r191+1584];
	ld.shared.f32 	%f219, [%r191+1596];
	ld.shared.f32 	%f220, [%r191+1608];
	ld.shared.f32 	%f221, [%r191+1620];
	st.local.v4.f32 	[%rd3+528], {%f218, %f219, %f220, %f221};
	ld.shared.f32 	%f222, [%r191+1632];
	ld.shared.f32 	%f223, [%r191+1644];
	ld.shared.f32 	%f224, [%r191+1656];
	ld.shared.f32 	%f225, [%r191+1668];
	st.local.v4.f32 	[%rd3+544], {%f222, %f223, %f224, %f225};
	ld.shared.f32 	%f226, [%r191+1680];
	ld.shared.f32 	%f227, [%r191+1692];
	ld.shared.f32 	%f228, [%r191+1704];
	ld.shared.f32 	%f229, [%r191+1716];
	st.local.v4.f32 	[%rd3+560], {%f226, %f227, %f228, %f229};
	ld.shared.f32 	%f230, [%r191+1728];
	ld.shared.f32 	%f231, [%r191+1740];
	ld.shared.f32 	%f232, [%r191+1752];
	ld.shared.f32 	%f233, [%r191+1764];
	st.local.v4.f32 	[%rd3+576], {%f230, %f231, %f232, %f233};
	ld.shared.f32 	%f234, [%r191+1776];
	ld.shared.f32 	%f235, [%r191+1788];
	ld.shared.f32 	%f236, [%r191+1800];
	ld.shared.f32 	%f237, [%r191+1812];
	st.local.v4.f32 	[%rd3+592], {%f234, %f235, %f236, %f237};
	ld.shared.f32 	%f238, [%r191+1824];
	ld.shared.f32 	%f239, [%r191+1836];
	ld.shared.f32 	%f240, [%r191+1848];
	ld.shared.f32 	%f241, [%r191+1860];
	st.local.v4.f32 	[%rd3+608], {%f238, %f239, %f240, %f241};
	ld.shared.f32 	%f242, [%r191+1872];
	ld.shared.f32 	%f243, [%r191+1884];
	ld.shared.f32 	%f244, [%r191+1896];
	ld.shared.f32 	%f245, [%r191+1908];
	st.local.v4.f32 	[%rd3+624], {%f242, %f243, %f244, %f245};
	ld.shared.f32 	%f246, [%r191+1920];
	ld.shared.f32 	%f247, [%r191+1932];
	ld.shared.f32 	%f248, [%r191+1944];
	ld.shared.f32 	%f249, [%r191+1956];
	st.local.v4.f32 	[%rd3+640], {%f246, %f247, %f248, %f249};
	ld.shared.f32 	%f250, [%r191+1968];
	ld.shared.f32 	%f251, [%r191+1980];
	ld.shared.f32 	%f252, [%r191+1992];
	ld.shared.f32 	%f253, [%r191+2004];
	st.local.v4.f32 	[%rd3+656], {%f250, %f251, %f252, %f253};
	ld.shared.f32 	%f254, [%r191+2016];
	ld.shared.f32 	%f255, [%r191+2028];
	ld.shared.f32 	%f256, [%r191+2040];
	ld.shared.f32 	%f257, [%r191+2052];
	st.local.v4.f32 	[%rd3+672], {%f254, %f255, %f256, %f257};
	ld.shared.f32 	%f258, [%r191+2064];
	ld.shared.f32 	%f259, [%r191+2076];
	ld.shared.f32 	%f260, [%r191+2088];
	ld.shared.f32 	%f261, [%r191+2100];
	st.local.v4.f32 	[%rd3+688], {%f258, %f259, %f260, %f261};
	ld.shared.f32 	%f262, [%r191+2112];
	ld.shared.f32 	%f263, [%r191+2124];
	ld.shared.f32 	%f264, [%r191+2136];
	ld.shared.f32 	%f265, [%r191+2148];
	st.local.v4.f32 	[%rd3+704], {%f262, %f263, %f264, %f265};
	ld.shared.f32 	%f266, [%r191+2160];
	ld.shared.f32 	%f267, [%r191+2172];
	ld.shared.f32 	%f268, [%r191+2184];
	ld.shared.f32 	%f269, [%r191+2196];
	st.local.v4.f32 	[%rd3+720], {%f266, %f267, %f268, %f269};
	ld.shared.f32 	%f270, [%r191+2208];
	ld.shared.f32 	%f271, [%r191+2220];
	ld.shared.f32 	%f272, [%r191+2232];
	ld.shared.f32 	%f273, [%r191+2244];
	st.local.v4.f32 	[%rd3+736], {%f270, %f271, %f272, %f273};
	ld.shared.f32 	%f274, [%r191+2256];
	ld.shared.f32 	%f275, [%r191+2268];
	ld.shared.f32 	%f276, [%r191+2280];
	ld.shared.f32 	%f277, [%r191+2292];
	st.local.v4.f32 	[%rd3+752], {%f274, %f275, %f276, %f277};
	ld.shared.f32 	%f278, [%r191+2304];
	ld.shared.f32 	%f279, [%r191+2316];
	ld.shared.f32 	%f280, [%r191+2328];
	ld.shared.f32 	%f281, [%r191+2340];
	st.local.v4.f32 	[%rd3+768], {%f278, %f279, %f280, %f281};
	ld.shared.f32 	%f282, [%r191+2352];
	ld.shared.f32 	%f283, [%r191+2364];
	ld.shared.f32 	%f284, [%r191+2376];
	ld.shared.f32 	%f285, [%r191+2388];
	st.local.v4.f32 	[%rd3+784], {%f282, %f283, %f284, %f285};
	ld.shared.f32 	%f286, [%r191+2400];
	ld.shared.f32 	%f287, [%r191+2412];
	ld.shared.f32 	%f288, [%r191+2424];
	ld.shared.f32 	%f289, [%r191+2436];
	st.local.v4.f32 	[%rd3+800], {%f286, %f287, %f288, %f289};
	ld.shared.f32 	%f290, [%r191+2448];
	ld.shared.f32 	%f291, [%r191+2460];
	ld.shared.f32 	%f292, [%r191+2472];
	ld.shared.f32 	%f293, [%r191+2484];
	st.local.v4.f32 	[%rd3+816], {%f290, %f291, %f292, %f293};
	ld.shared.f32 	%f294, [%r191+2496];
	ld.shared.f32 	%f295, [%r191+2508];
	ld.shared.f32 	%f296, [%r191+2520];
	ld.shared.f32 	%f297, [%r191+2532];
	st.local.v4.f32 	[%rd3+832], {%f294, %f295, %f296, %f297};
	ld.shared.f32 	%f298, [%r191+2544];
	ld.shared.f32 	%f299, [%r191+2556];
	ld.shared.f32 	%f300, [%r191+2568];
	ld.shared.f32 	%f301, [%r191+2580];
	st.local.v4.f32 	[%rd3+848], {%f298, %f299, %f300, %f301};
	ld.shared.f32 	%f302, [%r191+2592];
	ld.shared.f32 	%f303, [%r191+2604];
	ld.shared.f32 	%f304, [%r191+2616];
	ld.shared.f32 	%f305, [%r191+2628];
	st.local.v4.f32 	[%rd3+864], {%f302, %f303, %f304, %f305};
	ld.shared.f32 	%f306, [%r191+2640];
	ld.shared.f32 	%f307, [%r191+2652];
	ld.shared.f32 	%f308, [%r191+2664];
	ld.shared.f32 	%f309, [%r191+2676];
	st.local.v4.f32 	[%rd3+880], {%f306, %f307, %f308, %f309};
	ld.shared.f32 	%f310, [%r191+2688];
	ld.shared.f32 	%f311, [%r191+2700];
	ld.shared.f32 	%f312, [%r191+2712];
	ld.shared.f32 	%f313, [%r191+2724];
	st.local.v4.f32 	[%rd3+896], {%f310, %f311, %f312, %f313};
	ld.shared.f32 	%f314, [%r191+2736];
	ld.shared.f32 	%f315, [%r191+2748];
	ld.shared.f32 	%f316, [%r191+2760];
	ld.shared.f32 	%f317, [%r191+2772];
	st.local.v4.f32 	[%rd3+912], {%f314, %f315, %f316, %f317};
	ld.shared.f32 	%f318, [%r191+2784];
	ld.shared.f32 	%f319, [%r191+2796];
	ld.shared.f32 	%f320, [%r191+2808];
	ld.shared.f32 	%f321, [%r191+2820];
	st.local.v4.f32 	[%rd3+928], {%f318, %f319, %f320, %f321};
	ld.shared.f32 	%f322, [%r191+2832];
	ld.shared.f32 	%f323, [%r191+2844];
	ld.shared.f32 	%f324, [%r191+2856];
	ld.shared.f32 	%f325, [%r191+2868];
	st.local.v4.f32 	[%rd3+944], {%f322, %f323, %f324, %f325};
	ld.shared.f32 	%f326, [%r191+2880];
	ld.shared.f32 	%f327, [%r191+2892];
	ld.shared.f32 	%f328, [%r191+2904];
	ld.shared.f32 	%f329, [%r191+2916];
	st.local.v4.f32 	[%rd3+960], {%f326, %f327, %f328, %f329};
	ld.shared.f32 	%f330, [%r191+2928];
	ld.shared.f32 	%f331, [%r191+2940];
	ld.shared.f32 	%f332, [%r191+2952];
	ld.shared.f32 	%f333, [%r191+2964];
	st.local.v4.f32 	[%rd3+976], {%f330, %f331, %f332, %f333};
	ld.shared.f32 	%f334, [%r191+2976];
	ld.shared.f32 	%f335, [%r191+2988];
	ld.shared.f32 	%f336, [%r191+3000];
	ld.shared.f32 	%f337, [%r191+3012];
	st.local.v4.f32 	[%rd3+992], {%f334, %f335, %f336, %f337};
	ld.shared.f32 	%f338, [%r191+3024];
	ld.shared.f32 	%f339, [%r191+3036];
	ld.shared.f32 	%f340, [%r191+3048];
	ld.shared.f32 	%f341, [%r191+3060];
	st.local.v4.f32 	[%rd3+1008], {%f338, %f339, %f340, %f341};
	mov.b32 	%r221, 0;
$L__BB0_22:
	shl.b32 	%r193, %r221, 2;
	mul.wide.u32 	%rd34, %r193, 4;
	add.s64 	%rd35, %rd2, %rd34;
	ld.local.v4.f32 	{%f9, %f10, %f11, %f12}, [%rd35];
	ld.local.v4.f32 	{%f13, %f14, %f15, %f16}, [%rd35+256];
	ld.local.v4.f32 	{%f17, %f18, %f19, %f20}, [%rd35+512];
	ld.local.v4.f32 	{%f21, %f22, %f23, %f24}, [%rd35+768];
	ld.local.v4.f32 	{%f25, %f26, %f27, %f28}, [%rd35+1024];
	ld.local.v4.f32 	{%f29, %f30, %f31, %f32}, [%rd35+1280];
	ld.local.v4.f32 	{%f33, %f34, %f35, %f36}, [%rd35+1536];
	ld.local.v4.f32 	{%f37, %f38, %f39, %f40}, [%rd35+1792];
	mov.b32 	%r222, 0;
$L__BB0_23:
	shl.b32 	%r194, %r222, 2;
	shl.b32 	%r195, %r222, 4;
	add.s32 	%r196, %r195, %r221;
	mul.wide.u32 	%rd36, %r196, 4;
	add.s64 	%rd37, %rd3, %rd36;
	ld.local.f32 	%f342, [%rd37];
	mul.wide.u32 	%rd38, %r194, 4;
	add.s64 	%rd39, %rd1, %rd38;
	ld.local.v4.f32 	{%f343, %f344, %f345, %f346}, [%rd39];
	fma.rn.f32 	%f347, %f9, %f342, %f343;
	ld.local.v4.f32 	{%f348, %f349, %f350, %f351}, [%rd39+256];
	fma.rn.f32 	%f352, %f13, %f342, %f348;
	ld.local.v4.f32 	{%f353, %f354, %f355, %f356}, [%rd39+512];
	fma.rn.f32 	%f357, %f17, %f342, %f353;
	ld.local.v4.f32 	{%f358, %f359, %f360, %f361}, [%rd39+768];
	fma.rn.f32 	%f362, %f21, %f342, %f358;
	ld.local.v4.f32 	{%f363, %f364, %f365, %f366}, [%rd39+1024];
	fma.rn.f32 	%f367, %f25, %f342, %f363;
	ld.local.v4.f32 	{%f368, %f369, %f370, %f371}, [%rd39+1280];
	fma.rn.f32 	%f372, %f29, %f342, %f368;
	ld.local.v4.f32 	{%f373, %f374, %f375, %f376}, [%rd39+1536];
	fma.rn.f32 	%f377, %f33, %f342, %f373;
	ld.local.v4.f32 	{%f378, %f379, %f380, %f381}, [%rd39+1792];
	fma.rn.f32 	%f382, %f37, %f342, %f378;
	fma.rn.f32 	%f383, %f10, %f342, %f344;
	fma.rn.f32 	%f384, %f14, %f342, %f349;
	fma.rn.f32 	%f385, %f18, %f342, %f354;
	fma.rn.f32 	%f386, %f22, %f342, %f359;
	fma.rn.f32 	%f387, %f26, %f342, %f364;
	fma.rn.f32 	%f388, %f30, %f342, %f369;
	fma.rn.f32 	%f389, %f34, %f342, %f374;
	fma.rn.f32 	%f390, %f38, %f342, %f379;
	fma.rn.f32 	%f391, %f11, %f342, %f345;
	fma.rn.f32 	%f392, %f15, %f342, %f350;
	fma.rn.f32 	%f393, %f19, %f342, %f355;
	fma.rn.f32 	%f394, %f23, %f342, %f360;
	fma.rn.f32 	%f395, %f27, %f342, %f365;
	fma.rn.f32 	%f396, %f31, %f342, %f370;
	fma.rn.f32 	%f397, %f35, %f342, %f375;
	fma.rn.f32 	%f398, %f39, %f342, %f380;
	fma.rn.f32 	%f399, %f12, %f342, %f346;
	st.local.v4.f32 	[%rd39], {%f347, %f383, %f391, %f399};
	fma.rn.f32 	%f400, %f16, %f342, %f351;
	st.local.v4.f32 	[%rd39+256], {%f352, %f384, %f392, %f400};
	fma.rn.f32 	%f401, %f20, %f342, %f356;
	st.local.v4.f32 	[%rd39+512], {%f357, %f385, %f393, %f401};
	fma.rn.f32 	%f402, %f24, %f342, %f361;
	st.local.v4.f32 	[%rd39+768], {%f362, %f386, %f394, %f402};
	fma.rn.f32 	%f403, %f28, %f342, %f366;
	st.local.v4.f32 	[%rd39+1024], {%f367, %f387, %f395, %f403};
	fma.rn.f32 	%f404, %f32, %f342, %f371;
	st.local.v4.f32 	[%rd39+1280], {%f372, %f388, %f396, %f404};
	fma.rn.f32 	%f405, %f36, %f342, %f376;
	st.local.v4.f32 	[%rd39+1536], {%f377, %f389, %f397, %f405};
	fma.rn.f32 	%f406, %f40, %f342, %f381;
	st.local.v4.f32 	[%rd39+1792], {%f382, %f390, %f398, %f406};
	add.s32 	%r222, %r222, 1;
	setp.ne.s32 	%p32, %r222, 16;
	@%p32 bra 	$L__BB0_23;
	add.s32 	%r221, %r221, 1;
	setp.ne.s32 	%p33, %r221, 16;
	@%p33 bra 	$L__BB0_22;
	add.s32 	%r219, %r219, 1;
	setp.ne.s32 	%p34, %r219, 3;
	@%p34 bra 	$L__BB0_19;
	add.s32 	%r210, %r210, 1;
	setp.ne.s32 	%p35, %r210, 3;
	@%p35 bra 	$L__BB0_2;
	add.s32 	%r209, %r209, 1;
	setp.ne.s32 	%p36, %r209, 4;
	@%p36 bra 	$L__BB0_1;
	ld.param.u64 	%rd44, [default_function_kernel0_param_2];
	mov.u32 	%r198, %tid.z;
	mul.lo.s32 	%r199, %r198, 802816;
	mov.u32 	%r200, %tid.y;
	mov.u32 	%r201, %ctaid.y;
	mad.lo.s32 	%r202, %r201, 1792, %r199;
	mad.lo.s32 	%r203, %r200, 448, %r202;
	mov.u32 	%r204, %ctaid.x;
	shl.b32 	%r205, %r204, 5;
	add.s32 	%r206, %r203, %r205;
	mov.u32 	%r207, %tid.x;
	shl.b32 	%r208, %r207, 1;
	add.s32 	%r223, %r206, %r208;
	cvta.to.global.u64 	%rd6, %rd44;
	mov.b32 	%r224, 0;
$L__BB0_29:
	ld.local.v4.f32 	{%f407, %f408, %f409, %f410}, [%rd45+-1024];
	mul.wide.u32 	%rd40, %r223, 4;
	add.s64 	%rd41, %rd6, %rd40;
	st.global.f32 	[%rd41], %f407;
	ld.local.v4.f32 	{%f411, %f412, %f413, %f414}, [%rd45+-768];
	st.global.f32 	[%rd41+16], %f411;
	ld.local.v4.f32 	{%f415, %f416, %f417, %f418}, [%rd45+-512];
	st.global.f32 	[%rd41+32], %f415;
	ld.local.v4.f32 	{%f419, %f420, %f421, %f422}, [%rd45+-256];
	st.global.f32 	[%rd41+48], %f419;
	ld.local.v4.f32 	{%f423, %f424, %f425, %f426}, [%rd45];
	st.global.f32 	[%rd41+64], %f423;
	ld.local.v4.f32 	{%f427, %f428, %f429, %f430}, [%rd45+256];
	st.global.f32 	[%rd41+80], %f427;
	ld.local.v4.f32 	{%f431, %f432, %f433, %f434}, [%rd45+512];
	st.global.f32 	[%rd41+96], %f431;
	ld.local.v4.f32 	{%f435, %f436, %f437, %f438}, [%rd45+768];
	st.global.f32 	[%rd41+112], %f435;
	st.global.f32 	[%rd41+4], %f408;
	st.global.f32 	[%rd41+20], %f412;
	st.global.f32 	[%rd41+36], %f416;
	st.global.f32 	[%rd41+52], %f420;
	st.global.f32 	[%rd41+68], %f424;
	st.global.f32 	[%rd41+84], %f428;
	st.global.f32 	[%rd41+100], %f432;
	st.global.f32 	[%rd41+116], %f436;
	st.global.f32 	[%rd41+896], %f409;
	st.global.f32 	[%rd41+912], %f413;
	st.global.f32 	[%rd41+928], %f417;
	st.global.f32 	[%rd41+944], %f421;
	st.global.f32 	[%rd41+960], %f425;
	st.global.f32 	[%rd41+976], %f429;
	st.global.f32 	[%rd41+992], %f433;
	st.global.f32 	[%rd41+1008], %f437;
	st.global.f32 	[%rd41+900], %f410;
	st.global.f32 	[%rd41+916], %f414;
	st.global.f32 	[%rd41+932], %f418;
	st.global.f32 	[%rd41+948], %f422;
	st.global.f32 	[%rd41+964], %f426;
	st.global.f32 	[%rd41+980], %f430;
	st.global.f32 	[%rd41+996], %f434;
	st.global.f32 	[%rd41+1012], %f438;
	add.s32 	%r224, %r224, 1;
	add.s32 	%r223, %r223, 50176;
	add.s64 	%rd45, %rd45, 16;
	setp.ne.s32 	%p37, %r224, 16;
	@%p37 bra 	$L__BB0_29;
	ret;

}


// ===== COMPILED SASS (sm_100) =====

	.target	sm_100

	.elftype	@"ET_EXEC"


//--------------------- .note.nv.tkinfo           --------------------------
	.section	.note.nv.tkinfo,"",@"SHT_NOTE"
	.sectionflags	@"SHF_NOTE_NV_TKINFO"
	.tkinfo
        /*0018*/ 	.word	0x00000002
        /*0030*/ 	.string	""
        /*0030*/ 	.string	"ptxas"
        /*0030*/ 	.string	"Cuda compilation tools, release 13.0, V13.0.88"
        /*0030*/ 	.string	"Build cuda_13.0.r13.0/compiler.36424714_0"
        /*0030*/ 	.string	"-arch sm_100 -m 64 "



//--------------------- .note.nv.cuinfo           --------------------------
	.section	.note.nv.cuinfo,"",@"SHT_NOTE"
	.sectionflags	@"SHF_NOTE_NV_CUINFO"
        /*0018*/ 	.short	0x0002
        /*001a*/ 	.short	0x0064
        /*001c*/ 	.short	0x0082
	.zero		2


//--------------------- .nv.info                  --------------------------
	.section	.nv.info,"",@"SHT_CUDA_INFO"
	.align	4


	//----- nvinfo : EIATTR_REGCOUNT
	.align		4
        /*0000*/ 	.byte	0x04, 0x2f
        /*0002*/ 	.short	(.L_1 - .L_0)
	.align		4
.L_0:
        /*0004*/ 	.word	index@(default_function_kernel0)
        /*0008*/ 	.word	0x00000040


	//----- nvinfo : EIATTR_FRAME_SIZE
	.align		4
.L_1:
        /*000c*/ 	.byte	0x04, 0x11
        /*000e*/ 	.short	(.L_3 - .L_2)
	.align		4
.L_2:
        /*0010*/ 	.word	index@(default_function_kernel0)
        /*0014*/ 	.word	0x00001400


	//----- nvinfo : EIATTR_MIN_STACK_SIZE
	.align		4
.L_3:
        /*0018*/ 	.byte	0x04, 0x12
        /*001a*/ 	.short	(.L_5 - .L_4)
	.align		4
.L_4:
        /*001c*/ 	.word	index@(default_function_kernel0)
        /*0020*/ 	.word	0x00001400
.L_5:


//--------------------- .nv.compat                --------------------------
	.section	.nv.compat,"",@"SHT_CUDA_COMPAT_INFO"
	.align	4
        /*0000*/ 	.byte	0x02, 0x09, 0x00, 0x00, 0x02, 0x02, 0x01, 0x00, 0x02, 0x05, 0x05, 0x00, 0x03, 0x07, 0x01, 0x01
        /*0010*/ 	.byte	0x02, 0x03, 0x00, 0x00, 0x02, 0x06, 0x01, 0x00, 0x04, 0x0b, 0x08, 0x00, 0x09, 0x00, 0x00, 0x00
        /*0020*/ 	.byte	0x00, 0x00, 0x00, 0x00


//--------------------- .nv.info.default_function_kernel0 --------------------------
	.section	.nv.info.default_function_kernel0,"",@"SHT_CUDA_INFO"
	.sectionflags	@""
	.align	4


	//----- nvinfo : EIATTR_CUDA_API_VERSION
	.align		4
        /*0000*/ 	.byte	0x04, 0x37
        /*0002*/ 	.short	(.L_7 - .L_6)
.L_6:
        /*0004*/ 	.word	0x00000082


	//----- nvinfo : EIATTR_KPARAM_INFO
	.align		4
.L_7:
        /*0008*/ 	.byte	0x04, 0x17
        /*000a*/ 	.short	(.L_9 - .L_8)
.L_8:
        /*000c*/ 	.word	0x00000000
        /*0010*/ 	.short	0x0002
        /*0012*/ 	.short	0x0010
        /*0014*/ 	.byte	0x00, 0xf5, 0x21, 0x00


	//----- nvinfo : EIATTR_KPARAM_INFO
	.align		4
.L_9:
        /*0018*/ 	.byte	0x04, 0x17
        /*001a*/ 	.short	(.L_11 - .L_10)
.L_10:
        /*001c*/ 	.word	0x00000000
        /*0020*/ 	.short	0x0001
        /*0022*/ 	.short	0x0008
        /*0024*/ 	.byte	0x00, 0xf5, 0x21, 0x00


	//----- nvinfo : EIATTR_KPARAM_INFO
	.align		4
.L_11:
        /*0028*/ 	.byte	0x04, 0x17
        /*002a*/ 	.short	(.L_13 - .L_12)
.L_12:
        /*002c*/ 	.word	0x00000000
        /*0030*/ 	.short	0x0000
        /*0032*/ 	.short	0x0000
        /*0034*/ 	.byte	0x00, 0xf5, 0x21, 0x00


	//----- nvinfo : EIATTR_SPARSE_MMA_MASK
	.align		4
.L_13:
        /*0038*/ 	.byte	0x03, 0x50
        /*003a*/ 	.short	0x0000


	//----- nvinfo : EIATTR_MAXREG_COUNT
	.align		4
        /*003c*/ 	.byte	0x03, 0x1b
        /*003e*/ 	.short	0x00ff


	//----- nvinfo : EIATTR_NUM_BARRIERS
	.align		4
        /*0040*/ 	.byte	0x02, 0x4c
        /*0042*/ 	.byte	0x01
	.zero		1


	//----- nvinfo : EIATTR_MERCURY_ISA_VERSION
	.align		4
        /*0044*/ 	.byte	0x03, 0x5f
        /*0046*/ 	.short	0x0101


	//----- nvinfo : EIATTR_VRC_CTA_INIT_COUNT
	.align		4
        /*0048*/ 	.byte	0x02, 0x4a
	.zero		1
	.zero		1


	//----- nvinfo : EIATTR_EXIT_INSTR_OFFSETS
	.align		4
        /*004c*/ 	.byte	0x04, 0x1c
        /*004e*/ 	.short	(.L_15 - .L_14)


	//   ....[0]....
.L_14:
        /*0050*/ 	.word	0x00004f40


	//----- nvinfo : EIATTR_CBANK_PARAM_SIZE
	.align		4
.L_15:
        /*0054*/ 	.byte	0x03, 0x19
        /*0056*/ 	.short	0x0018


	//----- nvinfo : EIATTR_PARAM_CBANK
	.align		4
        /*0058*/ 	.byte	0x04, 0x0a
        /*005a*/ 	.short	(.L_17 - .L_16)
	.align		4
.L_16:
        /*005c*/ 	.word	index@(.nv.constant0.default_function_kernel0)
        /*0060*/ 	.short	0x0380
        /*0062*/ 	.short	0x0018


	//----- nvinfo : EIATTR_SW_WAR
	.align		4
.L_17:
        /*0064*/ 	.byte	0x04, 0x36
        /*0066*/ 	.short	(.L_19 - .L_18)
.L_18:
        /*0068*/ 	.word	0x00000008
.L_19:


//--------------------- .nv.callgraph             --------------------------
	.section	.nv.callgraph,"",@"SHT_CUDA_CALLGRAPH"
	.align	4
	.sectionentsize	8
	.align		4
        /*0000*/ 	.word	0x00000000
	.align		4
        /*0004*/ 	.word	0xffffffff
	.align		4
        /*0008*/ 	.word	0x00000000
	.align		4
        /*000c*/ 	.word	0xfffffffe
	.align		4
        /*0010*/ 	.word	0x00000000
	.align		4
        /*0014*/ 	.word	0xfffffffd
	.align		4
        /*0018*/ 	.word	0x00000000
	.align		4
        /*001c*/ 	.word	0xfffffffc


//--------------------- .text.default_function_kernel0 --------------------------
	.section	.text.default_function_kernel0,"ax",@progbits
	.align	128
        .global         default_function_kernel0
        .type           default_function_kernel0,@function
        .size           default_function_kernel0,(.L_x_10 - default_function_kernel0)
        .other          default_function_kernel0,@"STO_CUDA_ENTRY STV_DEFAULT"
default_function_kernel0:
.text.default_function_kernel0:
[----:B------:R-:W0:Y:S01]  /*0000*/  LDC R1, c[0x0][0x37c] ;  /* 0x0000df00ff017b82 */ /* 0x000e220000000800 */
[----:B------:R-:W1:Y:S07]  /*0010*/  S2R R3, SR_TID.Z ;  /* 0x0000000000037919 */ /* 0x000e6e0000002300 */
[----:B------:R-:W2:Y:S01]  /*0020*/  S2UR UR5, SR_CgaCtaId ;  /* 0x00000000000579c3 */ /* 0x000ea20000008800 */
[----:B0-----:R-:W-:Y:S01]  /*0030*/  IADD3 R1, PT, PT, R1, -0x1400, RZ ;  /* 0xffffec0001017810 */ /* 0x001fe20007ffe0ff */
[----:B------:R-:W-:Y:S01]  /*0040*/  UMOV UR4, 0x400 ;  /* 0x0000040000047882 */ /* 0x000fe20000000000 */
[----:B------:R-:W1:Y:S01]  /*0050*/  S2R R2, SR_TID.Y ;  /* 0x0000000000027919 */ /* 0x000e620000002200 */
[----:B------:R-:W0:Y:S01]  /*0060*/  LDCU.64 UR16, c[0x0][0x358] ;  /* 0x00006b00ff1077ac */ /* 0x000e220008000a00 */
[C---:B------:R-:W-:Y:S01]  /*0070*/  R2UR UR14, R1.reuse ;  /* 0x00000000010e72ca */ /* 0x040fe200000e0000 */
[----:B------:R-:W3:Y:S01]  /*0080*/  S2R R0, SR_TID.X ;  /* 0x0000000000007919 */ /* 0x000ee20000002100 */
[----:B------:R-:W-:Y:S01]  /*0090*/  R2UR UR19, R1 ;  /* 0x00000000011372ca */ /* 0x000fe200000e0000 */
[----:B------:R4:W-:Y:S04]  /*00a0*/  STL.128 [R1], RZ ;  /* 0x000000ff01007387 */ /* 0x0009e80000100c00 */
[----:B------:R4:W-:Y:S06]  /*00b0*/  STL.128 [R1+0x100], RZ ;  /* 0x000100ff01007387 */ /* 0x0009ec0000100c00 */
[----:B------:R-:W-:Y:S01]  /*00c0*/  UIADD3 UR15, UPT, UPT, UR14, 0x800, URZ ;  /* 0x000008000e0f7890 */ /* 0x000fe2000fffe0ff */
[----:B------:R4:W-:Y:S01]  /*00d0*/  STL.128 [R1+0x200], RZ ;  /* 0x000200ff01007387 */ /* 0x0009e20000100c00 */
[----:B------:R-:W-:-:S02]  /*00e0*/  UIADD3 UR18, UPT, UPT, UR14, 0x1000, URZ ;  /* 0x000010000e127890 */ /* 0x000fc4000fffe0ff */
[----:B------:R-:W-:Y:S01]  /*00f0*/  UIADD3 UR14, UPT, UPT, UR14, 0x400, URZ ;  /* 0x000004000e0e7890 */ /* 0x000fe2000fffe0ff */
[----:B------:R4:W-:Y:S01]  /*0100*/  STL.128 [R1+0x300], RZ ;  /* 0x000300ff01007387 */ /* 0x0009e20000100c00 */
[----:B--2---:R-:W-:-:S03]  /*0110*/  ULEA UR4, UR5, UR4, 0x18 ;  /* 0x0000000405047291 */ /* 0x004fc6000f8ec0ff */
[----:B------:R4:W-:Y:S04]  /*0120*/  STL.128 [R1+0x400], RZ ;  /* 0x000400ff01007387 */ /* 0x0009e80000100c00 */
[----:B------:R4:W-:Y:S04]  /*0130*/  STL.128 [R1+0x500], RZ ;  /* 0x000500ff01007387 */ /* 0x0009e80000100c00 */
[----:B------:R4:W-:Y:S01]  /*0140*/  STL.128 [R1+0x600], RZ ;  /* 0x000600ff01007387 */ /* 0x0009e20000100c00 */
[----:B-1----:R-:W-:-:S03]  /*0150*/  LEA R5, R3, R2, 0x2 ;  /* 0x0000000203057211 */ /* 0x002fc600078e10ff */
[----:B------:R4:W-:Y:S01]  /*0160*/  STL.128 [R1+0x700], RZ ;  /* 0x000700ff01007387 */ /* 0x0009e20000100c00 */
[----:B---3--:R-:W-:-:S03]  /*0170*/  LEA R4, R5, R0, 0x1 ;  /* 0x0000000005047211 */ /* 0x008fc600078e08ff */
[----:B------:R4:W-:Y:S02]  /*0180*/  STL.128 [R1+0x10], RZ ;  /* 0x000010ff01007387 */ /* 0x0009e40000100c00 */
[----:B------:R-:W-:Y:S02]  /*0190*/  IMAD R4, R4, 0x110, RZ ;  /* 0x0000011004047824 */ /* 0x000fe400078e02ff */
[----:B------:R4:W-:Y:S03]  /*01a0*/  STL.128 [R1+0x110], RZ ;  /* 0x000110ff01007387 */ /* 0x0009e60000100c00 */
[----:B------:R-:W-:Y:S01]  /*01b0*/  LEA R4, R4, UR4, 0x2 ;  /* 0x0000000404047c11 */ /* 0x000fe2000f8e10ff */
[----:B------:R4:W-:Y:S01]  /*01c0*/  STL.128 [R1+0x210], RZ ;  /* 0x000210ff01007387 */ /* 0x0009e20000100c00 */
[----:B------:R-:W-:Y:S02]  /*01d0*/  UMOV UR4, URZ ;  /* 0x000000ff00047c82 */ /* 0x000fe40008000000 */
[----:B------:R-:W-:Y:S01]  /*01e0*/  IADD3 R60, PT, PT, R4, 0x8, RZ ;  /* 0x00000008043c7810 */ /* 0x000fe20007ffe0ff */
[----:B------:R4:W-:Y:S04]  /*01f0*/  STL.128 [R1+0x310], RZ ;  /* 0x000310ff01007387 */ /* 0x0009e80000100c00 */
        /* <DEDUP_REMOVED lines=115> */
[----:B0-----:R4:W-:Y:S02]  /*0930*/  STL.128 [R1+0x7f0], RZ ;  /* 0x0007f0ff01007387 */ /* 0x0019e40000100c00 */
.L_x_7:
[----:B0-----:R-:W-:-:S05]  /*0940*/  UMOV UR5, URZ ;  /* 0x000000ff00057c82 */ /* 0x001fca0008000000 */
.L_x_6:
[----:B0-----:R-:W0:Y:S01]  /*0950*/  S2R R14, SR_CTAID.Y ;  /* 0x00000000000e7919 */ /* 0x001e220000002600 */
[----:B------:R-:W-:Y:S01]  /*0960*/  LEA R5, R3, R2, 0x2 ;  /* 0x0000000203057211 */ /* 0x000fe200078e10ff */
[----:B------:R-:W-:Y:S01]  /*0970*/  HFMA2 R9, -RZ, RZ, 0, 0 ;  /* 0x00000000ff097431 */ /* 0x000fe200000001ff */
[----:B------:R-:W-:Y:S01]  /*0980*/  MOV R8, UR4 ;  /* 0x0000000400087c02 */ /* 0x000fe20008000f00 */
[----:B------:R-:W1:Y:S01]  /*0990*/  S2R R6, SR_CTAID.X ;  /* 0x0000000000067919 */ /* 0x000e620000002500 */
[----:B------:R-:W-:Y:S01]  /*09a0*/  LEA R5, R5, R0, 0x1 ;  /* 0x0000000005057211 */ /* 0x000fe200078e08ff */
[----:B------:R-:W-:Y:S01]  /*09b0*/  HFMA2 R12, -RZ, RZ, 0, 1.1920928955078125e-07 ;  /* 0x00000002ff0c7431 */ /* 0x000fe200000001ff */
[----:B------:R-:W-:Y:S01]  /*09c0*/  MOV R10, UR5 ;  /* 0x00000005000a7c02 */ /* 0x000fe20008000f00 */
[----:B------:R-:W-:Y:S01]  /*09d0*/  BAR.SYNC.DEFER_BLOCKING 0x0 ;  /* 0x0000000000007b1d */ /* 0x000fe20000010000 */
[----:B------:R-:W-:Y:S02]  /*09e0*/  PRMT R11, RZ, 0x7610, R11 ;  /* 0x00007610ff0b7816 */ /* 0x000fe4000000000b */
[----:B------:R-:W-:Y:S01]  /*09f0*/  MOV R13, 0x1 ;  /* 0x00000001000d7802 */ /* 0x000fe20000000f00 */
[----:B0-----:R-:W-:Y:S01]  /*0a00*/  IMAD R7, R5, 0x1c, R14 ;  /* 0x0000001c05077824 */ /* 0x001fe200078e020e */
[----:B------:R-:W-:-:S03]  /*0a10*/  SHF.L.U32 R14, R14, 0x3, RZ ;  /* 0x000000030e0e7819 */ /* 0x000fc600000006ff */
[----:B------:R-:W0:Y:S01]  /*0a20*/  LDC.64 R4, c[0x0][0x380] ;  /* 0x0000e000ff047b82 */ /* 0x000e220000000a00 */
[----:B-1----:R-:W-:-:S04]  /*0a30*/  SHF.L.U32 R6, R6, 0x5, RZ ;  /* 0x0000000506067819 */ /* 0x002fc800000006ff */
[----:B------:R-:W-:Y:S01]  /*0a40*/  MOV R15, R6 ;  /* 0x00000006000f7202 */ /* 0x000fe20000000f00 */
[----:B------:R-:W-:-:S04]  /*0a50*/  IMAD R7, R7, 0x700, R6 ;  /* 0x0000070007077824 */ /* 0x000fc800078e0206 */
[----:B------:R-:W-:Y:S01]  /*0a60*/  IMAD R7, R8, 0xc4000, R7 ;  /* 0x000c400008077824 */ /* 0x000fe200078e0207 */
[----:B------:R-:W-:-:S03]  /*0a70*/  MOV R8, R60 ;  /* 0x0000003c00087202 */ /* 0x000fc60000000f00 */
[----:B------:R-:W-:Y:S01]  /*0a80*/  IMAD R7, R10, 0xe0, R7 ;  /* 0x000000e00a077824 */ /* 0x000fe200078e0207 */
[----:B------:R-:W-:-:S07]  /*0a90*/  MOV R10, 0x3 ;  /* 0x00000003000a7802 */ /* 0x000fce0000000f00 */
.L_x_1:
[----:B-12---:R-:W-:Y:S01]  /*0aa0*/  IMAD.HI.U32 R16, R9, -0xf0f0f0f, RZ ;  /* 0xf0f0f0f109107827 */ /* 0x006fe200078e00ff */
[----:B------:R-:W-:Y:S02]  /*0ab0*/  LOP3.LUT R19, R11, 0xffff, RZ, 0xc0, !PT ;  /* 0x0000ffff0b137812 */ /* 0x000fe400078ec0ff */
[----:B------:R-:W-:Y:S02]  /*0ac0*/  MOV R29, RZ ;  /* 0x000000ff001d7202 */ /* 0x000fe40000000f00 */
[----:B------:R-:W-:Y:S01]  /*0ad0*/  SHF.R.U32.HI R22, RZ, 0x5, R16 ;  /* 0x00000005ff167819 */ /* 0x000fe20000011610 */
[----:B------:R-:W-:Y:S01]  /*0ae0*/  IMAD R19, R19, 0xf0f1, RZ ;  /* 0x0000f0f113137824 */ /* 0x000fe200078e02ff */
[----:B------:R-:W-:-:S03]  /*0af0*/  IADD3 R16, PT, PT, R11, 0x1, RZ ;  /* 0x000000010b107810 */ /* 0x000fc60007ffe0ff */
[----:B------:R-:W-:Y:S01]  /*0b00*/  IMAD R17, R22, -0x22, R9 ;  /* 0xffffffde16117824 */ /* 0x000fe200078e0209 */
[----:B------:R-:W-:Y:S01]  /*0b10*/  LOP3.LUT R20, R16, 0xffff, RZ, 0xc0, !PT ;  /* 0x0000ffff10147812 */ /* 0x000fe200078ec0ff */
[----:B------:R-:W-:Y:S02]  /*0b20*/  IMAD R18, R22, -0x22, R15 ;  /* 0xffffffde16127824 */ /* 0x000fe400078e020f */
[----:B------:R-:W-:Y:S01]  /*0b30*/  IMAD.HI.U32 R16, R10, -0xf0f0f0f, RZ ;  /* 0xf0f0f0f10a107827 */ /* 0x000fe200078e00ff */
[----:B------:R-:W-:-:S03]  /*0b40*/  LOP3.LUT P2, RZ, R6, R17, RZ, 0xfc, !PT ;  /* 0x0000001106ff7212 */ /* 0x000fc6000784fcff */
[----:B------:R-:W-:Y:S01]  /*0b50*/  IMAD.HI.U32 R17, R13, -0xf0f0f0f, RZ ;  /* 0xf0f0f0f10d117827 */ /* 0x000fe200078e00ff */
[----:B------:R-:W-:Y:S02]  /*0b60*/  ISETP.GT.U32.OR P2, PT, R18, 0xe0, !P2 ;  /* 0x000000e01200780c */ /* 0x000fe40005744470 */
[----:B------:R-:W-:Y:S01]  /*0b70*/  IADD3 R18, PT, PT, R11, 0x3, RZ ;  /* 0x000000030b127810 */ /* 0x000fe20007ffe0ff */
[----:B------:R-:W-:Y:S01]  /*0b80*/  IMAD R21, R20, 0xf0f1, RZ ;  /* 0x0000f0f114157824 */ /* 0x000fe200078e02ff */
[----:B------:R-:W-:Y:S02]  /*0b90*/  SHF.R.U32.HI R24, RZ, 0x5, R17 ;  /* 0x00000005ff187819 */ /* 0x000fe40000011611 */
[----:B------:R-:W-:Y:S02]  /*0ba0*/  LOP3.LUT R18, R18, 0xffff, RZ, 0xc0, !PT ;  /* 0x0000ffff12127812 */ /* 0x000fe400078ec0ff */
[-C--:B------:R-:W-:Y:S02]  /*0bb0*/  LEA.HI R17, R19, R14.reuse, RZ, 0xb ;  /* 0x0000000e13117211 */ /* 0x080fe400078f58ff */
[----:B------:R-:W-:Y:S01]  /*0bc0*/  SHF.R.U32.HI R26, RZ, 0x5, R16 ;  /* 0x00000005ff1a7819 */ /* 0x000fe20000011610 */
[----:B------:R-:W-:Y:S01]  /*0bd0*/  IMAD R19, R18, 0xf0f1, RZ ;  /* 0x0000f0f112137824 */ /* 0x000fe200078e02ff */
[-C--:B------:R-:W-:Y:S01]  /*0be0*/  LEA.HI R16, R21, R14.reuse, RZ, 0xb ;  /* 0x0000000e15107211 */ /* 0x080fe200078f58ff */
[--C-:B------:R-:W-:Y:S01]  /*0bf0*/  IMAD R18, R24, -0x22, R15.reuse ;  /* 0xffffffde18127824 */ /* 0x100fe200078e020f */
[----:B------:R-:W-:Y:S01]  /*0c00*/  LOP3.LUT P1, RZ, R17, UR5, RZ, 0xfc, !PT ;  /* 0x0000000511ff7c12 */ /* 0x000fe2000f82fcff */
[----:B------:R-:W-:Y:S01]  /*0c10*/  IMAD R20, R26, -0x22, R15 ;  /* 0xffffffde1a147824 */ /* 0x000fe200078e020f */
[----:B------:R-:W-:-:S02]  /*0c20*/  LEA.HI R19, R19, R14, RZ, 0xb ;  /* 0x0000000e13137211 */ /* 0x000fc400078f58ff */
[C---:B------:R-:W-:Y:S02]  /*0c30*/  LOP3.LUT P0, RZ, R16.reuse, UR5, RZ, 0xfc, !PT ;  /* 0x0000000510ff7c12 */ /* 0x040fe4000f80fcff */
[C---:B------:R-:W-:Y:S02]  /*0c40*/  LOP3.LUT P3, RZ, R19.reuse, UR5, RZ, 0xfc, !PT ;  /* 0x0000000513ff7c12 */ /* 0x040fe4000f86fcff */
[----:B------:R-:W-:Y:S02]  /*0c50*/  IADD3 R19, PT, PT, R19, UR5, RZ ;  /* 0x0000000513137c10 */ /* 0x000fe4000fffe0ff */
[----:B------:R-:W-:Y:S02]  /*0c60*/  IADD3 R16, PT, PT, R16, UR5, RZ ;  /* 0x0000000510107c10 */ /* 0x000fe4000fffe0ff */
[----:B------:R-:W-:Y:S02]  /*0c70*/  ISETP.GT.U32.OR P3, PT, R19, 0xe0, !P3 ;  /* 0x000000e01300780c */ /* 0x000fe40005f64470 */
[----:B------:R-:W-:-:S02]  /*0c80*/  IADD3 R20, PT, PT, R20, 0x3, RZ ;  /* 0x0000000314147810 */ /* 0x000fc40007ffe0ff */
[----:B------:R-:W-:Y:S02]  /*0c90*/  ISETP.GT.U32.OR P0, PT, R16, 0xe0, !P0 ;  /* 0x000000e01000780c */ /* 0x000fe40004704470 */
[----:B------:R-:W-:Y:S02]  /*0ca0*/  IADD3 R18, PT, PT, R18, 0x1, RZ ;  /* 0x0000000112127810 */ /* 0x000fe40007ffe0ff */
[----:B------:R-:W-:Y:S02]  /*0cb0*/  ISETP.GT.U32.OR P3, PT, R20, 0xe0, P3 ;  /* 0x000000e01400780c */ /* 0x000fe40001f64470 */
[----:B------:R-:W-:Y:S02]  /*0cc0*/  IADD3 R17, PT, PT, R17, UR5, RZ ;  /* 0x0000000511117c10 */ /* 0x000fe4000fffe0ff */
[----:B------:R-:W-:Y:S02]  /*0cd0*/  ISETP.GT.U32.OR P0, PT, R18, 0xe0, P0 ;  /* 0x000000e01200780c */ /* 0x000fe40000704470 */
[----:B------:R-:W-:-:S04]  /*0ce0*/  ISETP.GT.U32.OR P1, PT, R17, 0xe0, !P1 ;  /* 0x000000e01100780c */ /* 0x000fc80004f24470 */
[----:B------:R-:W-:-:S03]  /*0cf0*/  PLOP3.LUT P1, PT, P1, P2, PT, 0xf8, 0x8f ;  /* 0x00000000008f781c */ /* 0x000fc60000f25f70 */
[----:B------:R-:W1:Y:S01]  /*0d00*/  @!P3 LDC.64 R16, c[0x0][0x380] ;  /* 0x0000e000ff10bb82 */ /* 0x000e620000000a00 */
[----:B------:R-:W-:-:S03]  /*0d10*/  @!P3 IMAD R26, R26, 0xbe, R7 ;  /* 0x000000be1a1ab824 */ /* 0x000fc600078e0207 */
[--C-:B------:R-:W-:Y:S02]  /*0d20*/  @!P0 IMAD R24, R24, 0xbe, R7.reuse ;  /* 0x000000be18188824 */ /* 0x100fe400078e0207 */
[----:B------:R-:W-:Y:S02]  /*0d30*/  @!P3 IADD3 R27, PT, PT, R26, -0xde, RZ ;  /* 0xffffff221a1bb810 */ /* 0x000fe40007ffe0ff */
[----:B------:R-:W2:Y:S01]  /*0d40*/  @!P0 LDC.64 R18, c[0x0][0x380] ;  /* 0x0000e000ff128b82 */ /* 0x000ea20000000a00 */
[----:B------:R-:W-:Y:S01]  /*0d50*/  @!P0 IADD3 R25, PT, PT, R24, -0xe0, RZ ;  /* 0xffffff2018198810 */ /* 0x000fe20007ffe0ff */
[----:B------:R-:W-:-:S05]  /*0d60*/  @!P1 IMAD R22, R22, 0xbe, R7 ;  /* 0x000000be16169824 */ /* 0x000fca00078e0207 */
[----:B------:R-:W-:Y:S01]  /*0d70*/  @!P1 IADD3 R23, PT, PT, R22, -0xe1, RZ ;  /* 0xffffff1f16179810 */ /* 0x000fe20007ffe0ff */
[----:B------:R-:W3:Y:S01]  /*0d80*/  @!P1 LDC.64 R20, c[0x0][0x380] ;  /* 0x0000e000ff149b82 */ /* 0x000ee20000000a00 */
[----:B------:R-:W-:-:S04]  /*0d90*/  IADD3 R22, PT, PT, R11, 0x2, RZ ;  /* 0x000000020b167810 */ /* 0x000fc80007ffe0ff */
[----:B------:R-:W-:Y:S01]  /*0da0*/  LOP3.LUT R22, R22, 0xffff, RZ, 0xc0, !PT ;  /* 0x0000ffff16167812 */ /* 0x000fe200078ec0ff */
[----:B-1----:R-:W-:-:S04]  /*0db0*/  @!P3 IMAD.WIDE R16, R27, 0x4, R16 ;  /* 0x000000041b10b825 */ /* 0x002fc800078e0210 */
[----:B------:R-:W-:Y:S01]  /*0dc0*/  IMAD R27, R22, 0xf0f1, RZ ;  /* 0x0000f0f1161b7824 */ /* 0x000fe200078e02ff */
[----:B------:R1:W5:Y:S01]  /*0dd0*/  @!P3 LDG.E.CONSTANT R29, desc[UR16][R16.64] ;  /* 0x00000010101db981 */ /* 0x000362000c1e9900 */
[----:B--2---:R-:W-:Y:S01]  /*0de0*/  @!P0 IMAD.WIDE R18, R25, 0x4, R18 ;  /* 0x0000000419128825 */ /* 0x004fe200078e0212 */
[----:B------:R-:W-:Y:S02]  /*0df0*/  MOV R25, RZ ;  /* 0x000000ff00197202 */ /* 0x000fe40000000f00 */
[----:B------:R-:W-:-:S04]  /*0e00*/  LEA.HI R22, R27, R14, RZ, 0xb ;  /* 0x0000000e1b167211 */ /* 0x000fc800078f58ff */
[----:B------:R1:W5:Y:S01]  /*0e10*/  @!P0 LDG.E.CONSTANT R25, desc[UR16][R18.64] ;  /* 0x0000001012198981 */ /* 0x000362000c1e9900 */
[C---:B------:R-:W-:Y:S01]  /*0e20*/  LOP3.LUT P0, RZ, R22.reuse, UR5, RZ, 0xfc, !PT ;  /* 0x0000000516ff7c12 */ /* 0x040fe2000f80fcff */
[----:B---3--:R-:W-:Y:S01]  /*0e30*/  @!P1 IMAD.WIDE R20, R23, 0x4, R20 ;  /* 0x0000000417149825 */ /* 0x008fe200078e0214 */
[----:B------:R-:W-:Y:S02]  /*0e40*/  IADD3 R22, PT, PT, R22, UR5, RZ ;  /* 0x0000000516167c10 */ /* 0x000fe4000fffe0ff */
[----:B------:R-:W-:Y:S02]  /*0e50*/  MOV R23, RZ ;  /* 0x000000ff00177202 */ /* 0x000fe40000000f00 */
[----:B------:R-:W-:-:S04]  /*0e60*/  ISETP.GT.U32.OR P0, PT, R22, 0xe0, !P0 ;  /* 0x000000e01600780c */ /* 0x000fc80004704470 */
[----:B------:R1:W5:Y:S01]  /*0e70*/  @!P1 LDG.E.CONSTANT R23, desc[UR16][R20.64] ;  /* 0x0000001014179981 */ /* 0x000362000c1e9900 */
[----:B------:R-:W-:-:S08]  /*0e80*/  MOV R27, RZ ;  /* 0x000000ff001b7202 */ /* 0x000fd00000000f00 */
[----:B------:R-:W-:Y:S05]  /*0e90*/  @P0 BRA `(.L_x_0) ;  /* 0x0000000000340947 */ /* 0x000fea0003800000 */
[----:B-1----:R-:W-:-:S04]  /*0ea0*/  IMAD.HI.U32 R16, R12, -0xf0f0f0f, RZ ;  /* 0xf0f0f0f10c107827 */ /* 0x002fc800078e00ff */
[----:B------:R-:W-:Y:S01]  /*0eb0*/  HFMA2 R17, -RZ, RZ, 0, 1.1920928955078125e-07 ;  /* 0x00000002ff117431 */ /* 0x000fe200000001ff */
[----:B------:R-:W-:-:S05]  /*0ec0*/  SHF.R.U32.HI R18, RZ, 0x5, R16 ;  /* 0x00000005ff127819 */ /* 0x000fca0000011610 */
[----:B------:R-:W-:-:S05]  /*0ed0*/  IMAD R16, R18, -0x22, R17 ;  /* 0xffffffde12107824 */ /* 0x000fca00078e0211 */
[----:B------:R-:W-:Y:S02]  /*0ee0*/  IADD3 R17, PT, PT, R10, -0x3, R16 ;  /* 0xfffffffd0a117810 */ /* 0x000fe40007ffe010 */
[----:B------:R-:W-:Y:S02]  /*0ef0*/  IADD3 R16, PT, PT, R16, R15, RZ ;  /* 0x0000000f10107210 */ /* 0x000fe40007ffe0ff */
[----:B------:R-:W-:-:S04]  /*0f00*/  LOP3.LUT P0, RZ, R6, R17, RZ, 0xfc, !PT ;  /* 0x0000001106ff7212 */ /* 0x000fc8000780fcff */
[----:B------:R-:W-:-:S13]  /*0f10*/  ISETP.GT.U32.OR P0, PT, R16, 0xe0, !P0 ;  /* 0x000000e01000780c */ /* 0x000fda0004704470 */
[----:B------:R-:W-:Y:S05]  /*0f20*/  @P0 BRA `(.L_x_0) ;  /* 0x0000000000100947 */ /* 0x000fea0003800000 */
[----:B------:R-:W-:-:S05]  /*0f30*/  IMAD R16, R18, 0xbe, R7 ;  /* 0x000000be12107824 */ /* 0x000fca00078e0207 */
[----:B------:R-:W-:-:S05]  /*0f40*/  IADD3 R17, PT, PT, R16, -0xdf, RZ ;  /* 0xffffff2110117810 */ /* 0x000fca0007ffe0ff */
[----:B0-----:R-:W-:-:S05]  /*0f50*/  IMAD.WIDE R16, R17, 0x4, R4 ;  /* 0x0000000411107825 */ /* 0x001fca00078e0204 */
[----:B------:R2:W5:Y:S02]  /*0f60*/  LDG.E.CONSTANT R27, desc[UR16][R16.64] ;  /* 0x00000010101b7981 */ /* 0x000564000c1e9900 */
.L_x_0:
[----:B------:R-:W-:Y:S01]  /*0f70*/  IADD3 R10, PT, PT, R10, 0x4, RZ ;  /* 0x000000040a0a7810 */ /* 0x000fe20007ffe0ff */
[----:B-----5:R-:W-:Y:S01]  /*0f80*/  STS [R8], R27 ;  /* 0x0000001b08007388 */ /* 0x020fe20000000800 */
[----:B------:R-:W-:Y:S02]  /*0f90*/  IADD3 R11, PT, PT, R11, 0x4, RZ ;  /* 0x000000040b0b7810 */ /* 0x000fe40007ffe0ff */
[----:B------:R-:W-:Y:S01]  /*0fa0*/  ISETP.NE.AND P0, PT, R10, 0x113, PT ;  /* 0x000001130a00780c */ /* 0x000fe20003f05270 */
[----:B------:R-:W-:Y:S01]  /*0fb0*/  STS [R8+-0x8], R23 ;  /* 0xfffff81708007388 */ /* 0x000fe20000000800 */
[----:B------:R-:W-:Y:S02]  /*0fc0*/  IADD3 R13, PT, PT, R13, 0x4, RZ ;  /* 0x000000040d0d7810 */ /* 0x000fe40007ffe0ff */
[----:B------:R-:W-:Y:S01]  /*0fd0*/  IADD3 R9, PT, PT, R9, 0x4, RZ ;  /* 0x0000000409097810 */ /* 0x000fe20007ffe0ff */
[----:B------:R-:W-:Y:S01]  /*0fe0*/  STS [R8+-0x4], R25 ;  /* 0xfffffc1908007388 */ /* 0x000fe20000000800 */
[----:B------:R-:W-:-:S02]  /*0ff0*/  IADD3 R15, PT, PT, R15, 0x4, RZ ;  /* 0x000000040f0f7810 */ /* 0x000fc40007ffe0ff */
[----:B------:R-:W-:Y:S01]  /*1000*/  IADD3 R7, PT, PT, R7, 0x4, RZ ;  /* 0x0000000407077810 */ /* 0x000fe20007ffe0ff */
[----:B------:R3:W-:Y:S01]  /*1010*/  STS [R8+0x4], R29 ;  /* 0x0000041d08007388 */ /* 0x0007e20000000800 */
[----:B------:R-:W-:Y:S02]  /*1020*/  IADD3 R12, PT, PT, R12, 0x4, RZ ;  /* 0x000000040c0c7810 */ /* 0x000fe40007ffe0ff */
[----:B---3--:R-:W-:Y:S01]  /*1030*/  IADD3 R8, PT, PT, R8, 0x10, RZ ;  /* 0x0000001008087810 */ /* 0x008fe20007ffe0ff */
[----:B------:R-:W-:Y:S06]  /*1040*/  @P0 BRA `(.L_x_1) ;  /* 0xfffffff800940947 */ /* 0x000fec000383ffff */
[----:B------:R-:W-:Y:S01]  /*1050*/  LEA R3, R3, R2, 0x2 ;  /* 0x0000000203037211 */ /* 0x000fe200078e10ff */
[----:B------:R-:W0:Y:S03]  /*1060*/  LDC.64 R48, c[0x0][0x388] ;  /* 0x0000e200ff307b82 */ /* 0x000e260000000a00 */
[----:B------:R-:W-:Y:S02]  /*1070*/  LEA R22, R3, R0, 0x1 ;  /* 0x0000000003167211 */ /* 0x000fe400078e08ff */
[----:B------:R-:W-:Y:S02]  /*1080*/  MOV R3, 0x30 ;  /* 0x0000003000037802 */ /* 0x000fe40000000f00 */
[----:B------:R-:W-:-:S05]  /*1090*/  LEA R0, R22, UR4, 0x3 ;  /* 0x0000000416007c11 */ /* 0x000fca000f8e18ff */
[----:B------:R-:W-:-:S05]  /*10a0*/  IMAD R0, R0, R3, UR5 ;  /* 0x0000000500007e24 */ /* 0x000fca000f8e0203 */
[----:B------:R-:W-:-:S04]  /*10b0*/  LEA R2, R0, R0, 0x1 ;  /* 0x0000000000027211 */ /* 0x000fc800078e08ff */
[C---:B------:R-:W-:Y:S02]  /*10c0*/  IADD3 R7, PT, PT, R2.reuse, 0x1, RZ ;  /* 0x0000000102077810 */ /* 0x040fe40007ffe0ff */
[C---:B-1----:R-:W-:Y:S01]  /*10d0*/  IADD3 R19, PT, PT, R2.reuse, 0xa, RZ ;  /* 0x0000000a02137810 */ /* 0x042fe20007ffe0ff */
[C-C-:B0-----:R-:W-:Y:S01]  /*10e0*/  IMAD.WIDE.U32 R4, R2.reuse, 0x4, R48.reuse ;  /* 0x0000000402047825 */ /* 0x141fe200078e0030 */
[C---:B------:R-:W-:Y:S02]  /*10f0*/  IADD3 R21, PT, PT, R2.reuse, 0xb, RZ ;  /* 0x0000000b02157810 */ /* 0x040fe40007ffe0ff */
[C---:B------:R-:W-:Y:S01]  /*1100*/  IADD3 R3, PT, PT, R2.reuse, 0x12, RZ ;  /* 0x0000001202037810 */ /* 0x040fe20007ffe0ff */
[--C-:B------:R-:W-:Y:S01]  /*1110*/  IMAD.WIDE.U32 R6, R7, 0x4, R48.reuse ;  /* 0x0000000407067825 */ /* 0x100fe200078e0030 */
[C---:B------:R-:W-:Y:S01]  /*1120*/  IADD3 R13, PT, PT, R2.reuse, 0x13, RZ ;  /* 0x00000013020d7810 */ /* 0x040fe20007ffe0ff */
[----:B------:R0:W3:Y:S01]  /*1130*/  LDG.E.CONSTANT R8, desc[UR16][R4.64] ;  /* 0x0000001004087981 */ /* 0x0000e2000c1e9900 */
[----:B------:R-:W-:Y:S01]  /*1140*/  IADD3 R11, PT, PT, R2, 0x2, RZ ;  /* 0x00000002020b7810 */ /* 0x000fe20007ffe0ff */
[----:B------:R-:W-:-:S02]  /*1150*/  IMAD.WIDE.U32 R18, R19, 0x4, R48 ;  /* 0x0000000413127825 */ /* 0x000fc400078e0030 */
[----:B------:R1:W3:Y:S02]  /*1160*/  LDG.E.CONSTANT R9, desc[UR16][R6.64] ;  /* 0x0000001006097981 */ /* 0x0002e4000c1e9900 */
[--C-:B------:R-:W-:Y:S02]  /*1170*/  IMAD.WIDE.U32 R20, R21, 0x4, R48.reuse ;  /* 0x0000000415147825 */ /* 0x100fe400078e0030 */
[----:B------:R5:W4:Y:S02]  /*1180*/  LDG.E.CONSTANT R12, desc[UR16][R18.64] ;  /* 0x00000010120c7981 */ /* 0x000b24000c1e9900 */
[----:B0-----:R-:W-:-:S04]  /*1190*/  IMAD.WIDE.U32 R4, R3, 0x4, R48 ;  /* 0x0000000403047825 */ /* 0x001fc800078e0030 */
[--C-:B-1----:R-:W-:Y:S01]  /*11a0*/  IMAD.WIDE.U32 R6, R13, 0x4, R48.reuse ;  /* 0x000000040d067825 */ /* 0x102fe200078e0030 */
[----:B------:R-:W4:Y:S01]  /*11b0*/  LDG.E.CONSTANT R14, desc[UR16][R4.64] ;  /* 0x00000010040e7981 */ /* 0x000f22000c1e9900 */
[----:B--2---:R-:W-:Y:S02]  /*11c0*/  IADD3 R17, PT, PT, R2, 0x9, RZ ;  /* 0x0000000902117810 */ /* 0x004fe40007ffe0ff */
[--C-:B------:R-:W-:Y:S01]  /*11d0*/  IMAD.WIDE.U32 R10, R11, 0x4, R48.reuse ;  /* 0x000000040b0a7825 */ /* 0x100fe200078e0030 */
[----:B------:R-:W4:Y:S04]  /*11e0*/  LDG.E.CONSTANT R13, desc[UR16][R20.64] ;  /* 0x00000010140d7981 */ /* 0x000f28000c1e9900 */
[----:B------:R-:W4:Y:S01]  /*11f0*/  LDG.E.CONSTANT R15, desc[UR16][R6.64] ;  /* 0x00000010060f7981 */ /* 0x000f22000c1e9900 */
[----:B------:R-:W-:-:S03]  /*1200*/  IMAD.WIDE.U32 R16, R17, 0x4, R48 ;  /* 0x0000000411107825 */ /* 0x000fc600078e0030 */
[----:B------:R-:W3:Y:S04]  /*1210*/  LDG.E.CONSTANT R10, desc[UR16][R10.64] ;  /* 0x000000100a0a7981 */ /* 0x000ee8000c1e9900 */
[----:B------:R0:W3:Y:S01]  /*1220*/  LDG.E.CONSTANT R11, desc[UR16][R16.64] ;  /* 0x00000010100b7981 */ /* 0x0000e2000c1e9900 */
[----:B------:R-:W1:Y:S01]  /*1230*/  S2UR UR7, SR_CgaCtaId ;  /* 0x00000000000779c3 */ /* 0x000e620000008800 */
[----:B------:R-:W-:Y:S02]  /*1240*/  UMOV UR6, 0x400 ;  /* 0x0000040000067882 */ /* 0x000fe40000000000 */
[----:B------:R-:W-:Y:S01]  /*1250*/  UIADD3 UR6, UPT, UPT, UR6, 0x4400, URZ ;  /* 0x0000440006067890 */ /* 0x000fe2000fffe0ff */
[----:B------:R-:W-:Y:S01]  /*1260*/  IMAD R0, R22, 0x60, RZ ;  /* 0x0000006016007824 */ /* 0x000fe200078e02ff */
[----:B------:R-:W-:-:S02]  /*1270*/  IADD3 R3, PT, PT, R2, 0x14, RZ ;  /* 0x0000001402037810 */ /* 0x000fc40007ffe0ff */
[----:B-----5:R-:W-:-:S03]  /*1280*/  IADD3 R19, PT, PT, R2, 0x1b, RZ ;  /* 0x0000001b02137810 */ /* 0x020fc60007ffe0ff */
[--C-:B0-----:R-:W-:Y:S01]  /*1290*/  IMAD.WIDE.U32 R16, R3, 0x4, R48.reuse ;  /* 0x0000000403107825 */ /* 0x101fe200078e0030 */
[C---:B------:R-:W-:Y:S01]  /*12a0*/  IADD3 R3, PT, PT, R2.reuse, 0x25, RZ ;  /* 0x0000002502037810 */ /* 0x040fe20007ffe0ff */
[----:B-1----:R-:W-:Y:S02]  /*12b0*/  ULEA UR6, UR7, UR6, 0x18 ;  /* 0x0000000607067291 */ /* 0x002fe4000f8ec0ff */
[--C-:B------:R-:W-:Y:S01]  /*12c0*/  IMAD.WIDE.U32 R18, R19, 0x4, R48.reuse ;  /* 0x0000000413127825 */ /* 0x100fe200078e0030 */
[----:B------:R-:W-:Y:S01]  /*12d0*/  IADD3 R23, PT, PT, R2, 0x1d, RZ ;  /* 0x0000001d02177810 */ /* 0x000fe20007ffe0ff */
[----:B------:R0:W2:Y:S02]  /*12e0*/  LDG.E.CONSTANT R4, desc[UR16][R16.64] ;  /* 0x0000001010047981 */ /* 0x0000a4000c1e9900 */
[----:B------:R-:W-:Y:S02]  /*12f0*/  LEA R0, R0, UR6, 0x2 ;  /* 0x0000000600007c11 */ /* 0x000fe4000f8e10ff */
[----:B------:R-:W2:Y:S01]  /*1300*/  LDG.E.CONSTANT R5, desc[UR16][R18.64] ;  /* 0x0000001012057981 */ /* 0x000ea2000c1e9900 */
[----:B------:R-:W-:Y:S01]  /*1310*/  IMAD.WIDE.U32 R22, R23, 0x4, R48 ;  /* 0x0000000417167825 */ /* 0x000fe200078e0030 */
[----:B------:R-:W-:-:S02]  /*1320*/  IADD3 R25, PT, PT, R2, 0x24, RZ ;  /* 0x0000002402197810 */ /* 0x000fc40007ffe0ff */
[C---:B------:R-:W-:Y:S02]  /*1330*/  IADD3 R21, PT, PT, R2.reuse, 0x1c, RZ ;  /* 0x0000001c02157810 */ /* 0x040fe40007ffe0ff */
[----:B------:R-:W2:Y:S01]  /*1340*/  LDG.E.CONSTANT R7, desc[UR16][R22.64] ;  /* 0x0000001016077981 */ /* 0x000ea2000c1e9900 */
[C---:B------:R-:W-:Y:S01]  /*1350*/  IADD3 R27, PT, PT, R2.reuse, 0x37, RZ ;  /* 0x00000037021b7810 */ /* 0x040fe20007ffe0ff */
[--C-:B------:R-:W-:Y:S01]  /*1360*/  IMAD.WIDE.U32 R24, R25, 0x4, R48.reuse ;  /* 0x0000000419187825 */ /* 0x100fe200078e0030 */
[C---:B0-----:R-:W-:Y:S02]  /*1370*/  IADD3 R17, PT, PT, R2.reuse, 0x26, RZ ;  /* 0x0000002602117810 */ /* 0x041fe40007ffe0ff */
[----:B------:R-:W-:Y:S01]  /*1380*/  IADD3 R31, PT, PT, R2, 0x3f, RZ ;  /* 0x0000003f021f7810 */ /* 0x000fe20007ffe0ff */
[----:B------:R-:W-:-:S04]  /*1390*/  IMAD.WIDE.U32 R20, R21, 0x4, R48 ;  /* 0x0000000415147825 */ /* 0x000fc800078e0030 */
[--C-:B------:R-:W-:Y:S01]  /*13a0*/  IMAD.WIDE.U32 R26, R27, 0x4, R48.reuse ;  /* 0x000000041b1a7825 */ /* 0x100fe200078e0030 */
[----:B------:R0:W2:Y:S01]  /*13b0*/  LDG.E.CONSTANT R6, desc[UR16][R20.64] ;  /* 0x0000001014067981 */ /* 0x0000a2000c1e9900 */
[C---:B------:R-:W-:Y:S02]  /*13c0*/  IADD3 R29, PT, PT, R2.reuse, 0x38, RZ ;  /* 0x00000038021d7810 */ /* 0x040fe40007ffe0ff */
[----:B------:R-:W-:Y:S01]  /*13d0*/  IMAD.WIDE.U32 R16, R17, 0x4, R48 ;  /* 0x0000000411107825 */ /* 0x000fe200078e0030 */
[----:B------:R-:W-:-:S03]  /*13e0*/  IADD3 R35, PT, PT, R2, 0x48, RZ ;  /* 0x0000004802237810 */ /* 0x000fc60007ffe0ff */
[----:B------:R-:W-:Y:S01]  /*13f0*/  IMAD.WIDE.U32 R30, R31, 0x4, R48 ;  /* 0x000000041f1e7825 */ /* 0x000fe200078e0030 */
[----:B0-----:R-:W-:-:S03]  /*1400*/  IADD3 R21, PT, PT, R2, 0x2e, RZ ;  /* 0x0000002e02157810 */ /* 0x001fc60007ffe0ff */
[----:B------:R-:W-:Y:S01]  /*1410*/  IMAD.WIDE.U32 R28, R29, 0x4, R48 ;  /* 0x000000041d1c7825 */ /* 0x000fe200078e0030 */
[----:B------:R-:W-:-:S03]  /*1420*/  IADD3 R33, PT, PT, R2, 0x40, RZ ;  /* 0x0000004002217810 */ /* 0x000fc60007ffe0ff */
[----:B------:R-:W-:Y:S01]  /*1430*/  IMAD.WIDE.U32 R20, R21, 0x4, R48 ;  /* 0x0000000415147825 */ /* 0x000fe200078e0030 */
[----:B------:R-:W-:-:S03]  /*1440*/  IADD3 R37, PT, PT, R2, 0x53, RZ ;  /* 0x0000005302257810 */ /* 0x000fc60007ffe0ff */
[----:B------:R-:W-:Y:S01]  /*1450*/  IMAD.WIDE.U32 R34, R35, 0x4, R48 ;  /* 0x0000000423227825 */ /* 0x000fe200078e0030 */
[----:B------:R-:W-:-:S03]  /*1460*/  IADD3 R39, PT, PT, R2, 0x5b, RZ ;  /* 0x0000005b02277810 */ /* 0x000fc60007ffe0ff */
[----:B------:R-:W-:-:S04]  /*1470*/  IMAD.WIDE.U32 R32, R33, 0x4, R48 ;  /* 0x0000000421207825 */ /* 0x000fc800078e0030 */
[----:B------:R-:W-:Y:S01]  /*1480*/  IMAD.WIDE.U32 R36, R37, 0x4, R48 ;  /* 0x0000000425247825 */ /* 0x000fe200078e0030 */
[----:B------:R-:W-:-:S03]  /*1490*/  IADD3 R47, PT, PT, R2, 0x6c, RZ ;  /* 0x0000006c022f7810 */ /* 0x000fc60007ffe0ff */
[--C-:B------:R-:W-:Y:S01]  /*14a0*/  IMAD.WIDE.U32 R38, R39, 0x4, R48.reuse ;  /* 0x0000000427267825 */ /* 0x100fe200078e0030 */
[C---:B------:R-:W-:Y:S02]  /*14b0*/  IADD3 R43, PT, PT, R2.reuse, 0x63, RZ ;  /* 0x00000063022b7810 */ /* 0x040fe40007ffe0ff */
[C---:B------:R-:W-:Y:S01]  /*14c0*/  IADD3 R45, PT, PT, R2.reuse, 0x64, RZ ;  /* 0x00000064022d7810 */ /* 0x040fe20007ffe0ff */
[--C-:B------:R-:W-:Y:S01]  /*14d0*/  IMAD.WIDE.U32 R46, R47, 0x4, R48.reuse ;  /* 0x000000042f2e7825 */ /* 0x100fe200078e0030 */
[C---:B------:R-:W-:Y:S02]  /*14e0*/  IADD3 R41, PT, PT, R2.reuse, 0x5c, RZ ;  /* 0x0000005c02297810 */ /* 0x040fe40007ffe0ff */
[C---:B------:R-:W-:Y:S01]  /*14f0*/  IADD3 R51, PT, PT, R2.reuse, 0x75, RZ ;  /* 0x0000007502337810 */ /* 0x040fe20007ffe0ff */
[----:B------:R-:W-:Y:S01]  /*1500*/  IMAD.WIDE.U32 R42, R43, 0x4, R48 ;  /* 0x000000042b2a7825 */ /* 0x000fe200078e0030 */
[----:B------:R-:W-:-:S03]  /*1510*/  IADD3 R55, PT, PT, R2, 0x76, RZ ;  /* 0x0000007602377810 */ /* 0x000fc60007ffe0ff */
[----:B------:R-:W-:Y:S01]  /*1520*/  IMAD.WIDE.U32 R44, R45, 0x4, R48 ;  /* 0x000000042d2c7825 */ /* 0x000fe200078e0030 */
[----:B------:R-:W-:-:S03]  /*1530*/  IADD3 R53, PT, PT, R2, 0x80, RZ ;  /* 0x0000008002357810 */ /* 0x000fc60007ffe0ff */
[----:B------:R-:W-:-:S04]  /*1540*/  IMAD.WIDE.U32 R40, R41, 0x4, R48 ;  /* 0x0000000429287825 */ /* 0x000fc800078e0030 */
[----:B------:R-:W-:-:S04]  /*1550*/  IMAD.WIDE.U32 R50, R51, 0x4, R48 ;  /* 0x0000000433327825 */ /* 0x000fc800078e0030 */
[----:B------:R-:W-:Y:S01]  /*1560*/  IMAD.WIDE.U32 R54, R55, 0x4, R48 ;  /* 0x0000000437367825 */ /* 0x000fe200078e0030 */
[----:B------:R-:W-:-:S03]  /*1570*/  IADD3 R57, PT, PT, R2, 0x88, RZ ;  /* 0x0000008802397810 */ /* 0x000fc60007ffe0ff */
[----:B------:R-:W-:Y:S01]  /*1580*/  IMAD.WIDE.U32 R52, R53, 0x4, R48 ;  /* 0x0000000435347825 */ /* 0x000fe200078e0030 */
[----:B------:R-:W-:-:S03]  /*1590*/  IADD3 R59, PT, PT, R2, 0x241, RZ ;  /* 0x00000241023b7810 */ /* 0x000fc60007ffe0ff */
[----:B------:R-:W-:-:S04]  /*15a0*/  IMAD.WIDE.U32 R56, R57, 0x4, R48 ;  /* 0x0000000439387825 */ /* 0x000fc800078e0030 */
[--C-:B------:R-:W-:Y:S01]  /*15b0*/  IMAD.WIDE.U32 R58, R59, 0x4, R48.reuse ;  /* 0x000000043b3a7825 */ /* 0x100fe200078e0030 */
[----:B----4-:R0:W-:Y:S03]  /*15c0*/  STS.128 [R0+0x10], R12 ;  /* 0x0000100c00007388 */ /* 0x0101e60000000c00 */
[----:B0-----:R-:W-:Y:S01]  /*15d0*/  IMAD.WIDE.U32 R12, R3, 0x4, R48 ;  /* 0x00000004030c7825 */ /* 0x001fe200078e0030 */
[----:B------:R-:W-:-:S05]  /*15e0*/  IADD3 R3, PT, PT, R2, 0x2d, RZ ;  /* 0x0000002d02037810 */ /* 0x000fca0007ffe0ff */
[--C-:B------:R-:W-:Y:S01]  /*15f0*/  IMAD.WIDE.U32 R18, R3, 0x4, R48.reuse ;  /* 0x0000000403127825 */ /* 0x100fe200078e0030 */
[C---:B------:R-:W-:Y:S01]  /*1600*/  IADD3 R3, PT, PT, R2.reuse, 0x2f, RZ ;  /* 0x0000002f02037810 */ /* 0x040fe20007ffe0ff */
[----:B---3--:R0:W-:Y:S04]  /*1610*/  STS.128 [R0], R8 ;  /* 0x0000000800007388 */ /* 0x0081e80000000c00 */
[--C-:B------:R-:W-:Y:S01]  /*1620*/  IMAD.WIDE.U32 R22, R3, 0x4, R48.reuse ;  /* 0x0000000403167825 */ /* 0x100fe200078e0030 */
[C---:B------:R-:W-:Y:S02]  /*1630*/  IADD3 R3, PT, PT, R2.reuse, 0x41, RZ ;  /* 0x0000004102037810 */ /* 0x040fe40007ffe0ff */
[----:B------:R-:W-:Y:S01]  /*1640*/  IADD3 R15, PT, PT, R2, 0x36, RZ ;  /* 0x00000036020f7810 */ /* 0x000fe20007ffe0ff */
[----:B0-----:R-:W3:Y:S04]  /*1650*/  LDG.E.CONSTANT R9, desc[UR16][R12.64] ;  /* 0x000000100c097981 */ /* 0x001ee8000c1e9900 */
[----:B------:R0:W3:Y:S04]  /*1660*/  LDG.E.CONSTANT R8, desc[UR16][R24.64] ;  /* 0x0000001018087981 */ /* 0x0000e8000c1e9900 */
[----:B------:R-:W3:Y:S04]  /*1670*/  LDG.E.CONSTANT R10, desc[UR16][R16.64] ;  /* 0x00000010100a7981 */ /* 0x000ee8000c1e9900 */
[----:B------:R1:W4:Y:S01]  /*1680*/  LDG.E.CONSTANT R13, desc[UR16][R22.64] ;  /* 0x00000010160d7981 */ /* 0x000322000c1e9900 */
[----:B0-----:R-:W-:-:S03]  /*1690*/  IMAD.WIDE.U32 R24, R15, 0x4, R48 ;  /* 0x000000040f187825 */ /* 0x001fc600078e0030 */
[----:B------:R0:W4:Y:S04]  /*16a0*/  LDG.E.CONSTANT R15, desc[UR16][R26.64] ;  /* 0x000000101a0f7981 */ /* 0x000128000c1e9900 */
[----:B------:R5:W3:Y:S01]  /*16b0*/  LDG.E.CONSTANT R17, desc[UR16][R30.64] ;  /* 0x000000101e117981 */ /* 0x000ae2000c1e9900 */
[--C-:B-1----:R-:W-:Y:S01]  /*16c0*/  IMAD.WIDE.U32 R22, R3, 0x4, R48.reuse ;  /* 0x0000000403167825 */ /* 0x102fe200078e0030 */
[C---:B------:R-:W-:Y:S02]  /*16d0*/  IADD3 R3, PT, PT, R2.reuse, 0x49, RZ ;  /* 0x0000004902037810 */ /* 0x040fe40007ffe0ff */
[----:B------:R-:W4:Y:S03]  /*16e0*/  LDG.E.CONSTANT R12, desc[UR16][R20.64] ;  /* 0x00000010140c7981 */ /* 0x000f26000c1e9900 */
[--C-:B0-----:R-:W-:Y:S01]  /*16f0*/  IMAD.WIDE.U32 R26, R3, 0x4, R48.reuse ;  /* 0x00000004031a7825 */ /* 0x101fe200078e0030 */
[C---:B------:R-:W-:Y:S01]  /*1700*/  IADD3 R3, PT, PT, R2.reuse, 0x51, RZ ;  /* 0x0000005102037810 */ /* 0x040fe20007ffe0ff */
[----:B------:R0:W4:Y:S04]  /*1710*/  LDG.E.CONSTANT R14, desc[UR16][R24.64] ;  /* 0x00000010180e7981 */ /* 0x000128000c1e9900 */
[----:B-----5:R-:W-:Y:S01]  /*1720*/  IMAD.WIDE.U32 R30, R3, 0x4, R48 ;  /* 0x00000004031e7825 */ /* 0x020fe200078e0030 */
[C---:B------:R-:W-:Y:S01]  /*1730*/  IADD3 R3, PT, PT, R2.reuse, 0x5a, RZ ;  /* 0x0000005a02037810 */ /* 0x040fe20007ffe0ff */
[----:B------:R1:W5:Y:S01]  /*1740*/  LDG.E.CONSTANT R16, desc[UR16][R28.64] ;  /* 0x000000101c107981 */ /* 0x000362000c1e9900 */
[----:B0-----:R-:W-:-:S03]  /*1750*/  IADD3 R25, PT, PT, R2, 0x52, RZ ;  /* 0x0000005202197810 */ /* 0x001fc60007ffe0ff */
[----:B------:R0:W5:Y:S04]  /*1760*/  LDG.E.CONSTANT R20, desc[UR16][R34.64] ;  /* 0x0000001022147981 */ /* 0x000168000c1e9900 */
[----:B------:R-:W3:Y:S01]  /*1770*/  LDG.E.CONSTANT R11, desc[UR16][R18.64] ;  /* 0x00000010120b7981 */ /* 0x000ee2000c1e9900 */
[----:B-1----:R-:W-:-:S03]  /*1780*/  IADD3 R29, PT, PT, R2, 0x4a, RZ ;  /* 0x0000004a021d7810 */ /* 0x002fc60007ffe0ff */
[----:B------:R-:W5:Y:S01]  /*1790*/  LDG.E.CONSTANT R21, desc[UR16][R26.64] ;  /* 0x000000101a157981 */ /* 0x000f62000c1e9900 */
[--C-:B0-----:R-:W-:Y:S01]  /*17a0*/  IMAD.WIDE.U32 R34, R3, 0x4, R48.reuse ;  /* 0x0000000403227825 */ /* 0x101fe200078e0030 */
[----:B------:R-:W-:Y:S02]  /*17b0*/  IADD3 R3, PT, PT, R2, 0x65, RZ ;  /* 0x0000006502037810 */ /* 0x000fe40007ffe0ff */
[----:B------:R0:W5:Y:S01]  /*17c0*/  LDG.E.CONSTANT R18, desc[UR16][R32.64] ;  /* 0x0000001020127981 */ /* 0x000162000c1e9900 */
[----:B------:R-:W-:-:S03]  /*17d0*/  IMAD.WIDE.U32 R28, R29, 0x4, R48 ;  /* 0x000000041d1c7825 */ /* 0x000fc600078e0030 */
[----:B------:R-:W5:Y:S04]  /*17e0*/  LDG.E.CONSTANT R19, desc[UR16][R22.64] ;  /* 0x0000001016137981 */ /* 0x000f68000c1e9900 */
[----:B------:R-:W5:Y:S01]  /*17f0*/  LDG.E.CONSTANT R27, desc[UR16][R38.64] ;  /* 0x00000010261b7981 */ /* 0x000f62000c1e9900 */
[----:B0-----:R-:W-:-:S03]  /*1800*/  IMAD.WIDE.U32 R32, R25, 0x4, R48 ;  /* 0x0000000419207825 */ /* 0x001fc600078e0030 */
[----:B------:R0:W5:Y:S04]  /*1810*/  LDG.E.CONSTANT R25, desc[UR16][R36.64] ;  /* 0x0000001024197981 */ /* 0x000168000c1e9900 */
[----:B------:R-:W5:Y:S04]  /*1820*/  LDG.E.CONSTANT R22, desc[UR16][R28.64] ;  /* 0x000000101c167981 */ /* 0x000f68000c1e9900 */
[----:B------:R-:W5:Y:S01]  /*1830*/  LDG.E.CONSTANT R23, desc[UR16][R30.64] ;  /* 0x000000101e177981 */ /* 0x000f62000c1e9900 */
[----:B0-----:R-:W-:Y:S01]  /*1840*/  IMAD.WIDE.U32 R36, R3, 0x4, R48 ;  /* 0x0000000403247825 */ /* 0x001fe200078e0030 */
[----:B------:R-:W-:-:S02]  /*1850*/  IADD3 R3, PT, PT, R2, 0x6d, RZ ;  /* 0x0000006d02037810 */ /* 0x000fc40007ffe0ff */
[----:B------:R0:W5:Y:S03]  /*1860*/  LDG.E.CONSTANT R24, desc[UR16][R32.64] ;  /* 0x0000001020187981 */ /* 0x000166000c1e9900 */
[----:B------:R-:W-:Y:S01]  /*1870*/  IMAD.WIDE.U32 R38, R3, 0x4, R48 ;  /* 0x0000000403267825 */ /* 0x000fe200078e0030 */
[C---:B------:R-:W-:Y:S01]  /*1880*/  IADD3 R3, PT, PT, R2.reuse, 0x7f, RZ ;  /* 0x0000007f02037810 */ /* 0x040fe20007ffe0ff */
[----:B------:R-:W5:Y:S04]  /*1890*/  LDG.E.CONSTANT R26, desc[UR16][R34.64] ;  /* 0x00000010221a7981 */ /* 0x000f68000c1e9900 */
[----:B------:R1:W5:Y:S01]  /*18a0*/  LDG.E.CONSTANT R32, desc[UR16][R46.64] ;  /* 0x000000102e207981 */ /* 0x000362000c1e9900 */
[----:B0-----:R-:W-:-:S03]  /*18b0*/  IADD3 R33, PT, PT, R2, 0x6e, RZ ;  /* 0x0000006e02217810 */ /* 0x001fc60007ffe0ff */
[----:B------:R0:W5:Y:S04]  /*18c0*/  LDG.E.CONSTANT R29, desc[UR16][R42.64] ;  /* 0x000000102a1d7981 */ /* 0x000168000c1e9900 */
[----:B------:R2:W5:Y:S01]  /*18d0*/  LDG.E.CONSTANT R30, desc[UR16][R44.64] ;  /* 0x000000102c1e7981 */ /* 0x000562000c1e9900 */
[----:B-1----:R-:W-:Y:S01]  /*18e0*/  IMAD.WIDE.U32 R46, R3, 0x4, R48 ;  /* 0x00000004032e7825 */ /* 0x002fe200078e0030 */
[C---:B------:R-:W-:Y:S02]  /*18f0*/  IADD3 R3, PT, PT, R2.reuse, 0x87, RZ ;  /* 0x0000008702037810 */ /* 0x040fe40007ffe0ff */
[----:B------:R1:W5:Y:S01]  /*1900*/  LDG.E.CONSTANT R28, desc[UR16][R40.64] ;  /* 0x00000010281c7981 */ /* 0x000362000c1e9900 */
[----:B0-----:R-:W-:-:S03]  /*1910*/  IADD3 R43, PT, PT, R2, 0x77, RZ ;  /* 0x00000077022b7810 */ /* 0x001fc60007ffe0ff */
[----:B------:R-:W5:Y:S01]  /*1920*/  LDG.E.CONSTANT R31, desc[UR16][R36.64] ;  /* 0x00000010241f7981 */ /* 0x000f62000c1e9900 */
[----:B--2---:R-:W-:-:S03]  /*1930*/  IADD3 R45, PT, PT, R2, 0x7e, RZ ;  /* 0x0000007e022d7810 */ /* 0x004fc60007ffe0ff */
[----:B------:R0:W2:Y:S01]  /*1940*/  LDG.E.CONSTANT R35, desc[UR16][R50.64] ;  /* 0x0000001032237981 */ /* 0x0000a2000c1e9900 */
[----:B-1----:R-:W-:-:S03]  /*1950*/  IMAD.WIDE.U32 R40, R33, 0x4, R48 ;  /* 0x0000000421287825 */ /* 0x002fc600078e0030 */
[----:B------:R-:W2:Y:S01]  /*1960*/  LDG.E.CONSTANT R33, desc[UR16][R38.64] ;  /* 0x0000001026217981 */ /* 0x000ea2000c1e9900 */
[----:B------:R-:W-:-:S03]  /*1970*/  IMAD.WIDE.U32 R42, R43, 0x4, R48 ;  /* 0x000000042b2a7825 */ /* 0x000fc600078e0030 */
[----:B------:R1:W2:Y:S01]  /*1980*/  LDG.E.CONSTANT R36, desc[UR16][R54.64] ;  /* 0x0000001036247981 */ /* 0x0002a2000c1e9900 */
[--C-:B0-----:R-:W-:Y:S01]  /*1990*/  IMAD.WIDE.U32 R50, R3, 0x4, R48.reuse ;  /* 0x0000000403327825 */ /* 0x101fe200078e0030 */
[----:B------:R-:W-:Y:S02]  /*19a0*/  IADD3 R3, PT, PT, R2, 0x240, RZ ;  /* 0x0000024002037810 */ /* 0x000fe40007ffe0ff */
[----:B------:R-:W2:Y:S01]  /*19b0*/  LDG.E.CONSTANT R34, desc[UR16][R40.64] ;  /* 0x0000001028227981 */ /* 0x000ea2000c1e9900 */
[----:B------:R-:W-:-:S03]  /*19c0*/  IMAD.WIDE.U32 R44, R45, 0x4, R48 ;  /* 0x000000042d2c7825 */ /* 0x000fc600078e0030 */
[----:B------:R-:W2:Y:S01]  /*19d0*/  LDG.E.CONSTANT R37, desc[UR16][R42.64] ;  /* 0x000000102a257981 */ /* 0x000ea2000c1e9900 */
[----:B-1----:R-:W-:-:S03]  /*19e0*/  IADD3 R55, PT, PT, R2, 0x89, RZ ;  /* 0x0000008902377810 */ /* 0x002fc60007ffe0ff */
[----:B------:R-:W2:Y:S02]  /*19f0*/  LDG.E.CONSTANT R38, desc[UR16][R44.64] ;  /* 0x000000102c267981 */ /* 0x000ea4000c1e9900 */
[--C-:B------:R-:W-:Y:S02]  /*1a00*/  IMAD.WIDE.U32 R54, R55, 0x4, R48.reuse ;  /* 0x0000000437367825 */ /* 0x100fe400078e0030 */
[----:B------:R0:W2:Y:S04]  /*1a10*/  LDG.E.CONSTANT R40, desc[UR16][R52.64] ;  /* 0x0000001034287981 */ /* 0x0000a8000c1e9900 */
[----:B------:R1:W2:Y:S04]  /*1a20*/  LDG.E.CONSTANT R41, desc[UR16][R50.64] ;  /* 0x0000001032297981 */ /* 0x0002a8000c1e9900 */
[----:B------:R-:W2:Y:S01]  /*1a30*/  LDG.E.CONSTANT R39, desc[UR16][R46.64] ;  /* 0x000000102e277981 */ /* 0x000ea2000c1e9900 */
[----:B0-----:R-:W-:Y:S01]  /*1a40*/  IADD3 R53, PT, PT, R2, 0x242, RZ ;  /* 0x0000024202357810 */ /* 0x001fe20007ffe0ff */
[----:B------:R-:W-:-:S02]  /*1a50*/  IMAD.WIDE.U32 R44, R3, 0x4, R48 ;  /* 0x00000004032c7825 */ /* 0x000fc400078e0030 */
[----:B------:R-:W2:Y:S01]  /*1a60*/  LDG.E.CONSTANT R42, desc[UR16][R56.64] ;  /* 0x00000010382a7981 */ /* 0x000ea2000c1e9900 */
[C---:B-1----:R-:W-:Y:S01]  /*1a70*/  IADD3 R51, PT, PT, R2.reuse, 0x249, RZ ;  /* 0x0000024902337810 */ /* 0x042fe20007ffe0ff */
[--C-:B------:R-:W-:Y:S02]  /*1a80*/  IMAD.WIDE.U32 R52, R53, 0x4, R48.reuse ;  /* 0x0000000435347825 */ /* 0x100fe400078e0030 */
[----:B------:R-:W2:Y:S02]  /*1a90*/  LDG.E.CONSTANT R43, desc[UR16][R54.64] ;  /* 0x00000010362b7981 */ /* 0x000ea4000c1e9900 */
[----:B------:R-:W-:Y:S02]  /*1aa0*/  IMAD.WIDE.U32 R50, R51, 0x4, R48 ;  /* 0x0000000433327825 */ /* 0x000fe400078e0030 */
[----:B------:R-:W2:Y:S04]  /*1ab0*/  LDG.E.CONSTANT R44, desc[UR16][R44.64] ;  /* 0x000000102c2c7981 */ /* 0x000ea8000c1e9900 */
[----:B------:R-:W2:Y:S04]  /*1ac0*/  LDG.E.CONSTANT R46, desc[UR16][R52.64] ;  /* 0x00000010342e7981 */ /* 0x000ea8000c1e9900 */
[----:B------:R0:W2:Y:S04]  /*1ad0*/  LDG.E.CONSTANT R47, desc[UR16][R50.64] ;  /* 0x00000010322f7981 */ /* 0x0000a8000c1e9900 */
[----:B------:R-:W2:Y:S01]  /*1ae0*/  LDG.E.CONSTANT R45, desc[UR16][R58.64] ;  /* 0x000000103a2d7981 */ /* 0x000ea2000c1e9900 */
[----:B------:R-:W-:-:S05]  /*1af0*/  IADD3 R3, PT, PT, R2, 0x24a, RZ ;  /* 0x0000024a02037810 */ /* 0x000fca0007ffe0ff */
[----:B0-----:R-:W-:Y:S01]  /*1b00*/  IMAD.WIDE.U32 R50, R3, 0x4, R48 ;  /* 0x0000000403327825 */ /* 0x001fe200078e0030 */
[C---:B------:R-:W-:Y:S01]  /*1b10*/  IADD3 R3, PT, PT, R2.reuse, 0x24b, RZ ;  /* 0x0000024b02037810 */ /* 0x040fe20007ffe0ff */
[----:B------:R0:W-:Y:S02]  /*1b20*/  STS.128 [R0+0x20], R4 ;  /* 0x0000200400007388 */ /* 0x0001e40000000c00 */
[C---:B0-----:R-:W-:Y:S02]  /*1b30*/  IADD3 R5, PT, PT, R2.reuse, 0x252, RZ ;  /* 0x0000025202057810 */ /* 0x041fe40007ffe0ff */
[----:B------:R0:W2:Y:S01]  /*1b40*/  LDG.E.CONSTANT R4, desc[UR16][R50.64] ;  /* 0x0000001032047981 */ /* 0x0000a2000c1e9900 */
[C---:B------:R-:W-:Y:S02]  /*1b50*/  IADD3 R53, PT, PT, R2.reuse, 0x2a5, RZ ;  /* 0x000002a502357810 */ /* 0x040fe40007ffe0ff */
[C---:B------:R-:W-:Y:S02]  /*1b60*/  IADD3 R55, PT, PT, R2.reuse, 0x2ac, RZ ;  /* 0x000002ac02377810 */ /* 0x040fe40007ffe0ff */
[----:B0-----:R-:W-:-:S05]  /*1b70*/  IADD3 R51, PT, PT, R2, 0x2a4, RZ ;  /* 0x000002a402337810 */ /* 0x001fca0007ffe0ff */
[----:B------:R-:W-:-:S04]  /*1b80*/  IMAD.WIDE.U32 R50, R51, 0x4, R48 ;  /* 0x0000000433327825 */ /* 0x000fc800078e0030 */
[----:B------:R-:W-:-:S04]  /*1b90*/  IMAD.WIDE.U32 R52, R53, 0x4, R48 ;  /* 0x0000000435347825 */ /* 0x000fc800078e0030 */
[--C-:B------:R-:W-:Y:S01]  /*1ba0*/  IMAD.WIDE.U32 R54, R55, 0x4, R48.reuse ;  /* 0x0000000437367825 */ /* 0x100fe200078e0030 */
[C---:B------:R-:W-:Y:S02]  /*1bb0*/  IADD3 R57, PT, PT, R2.reuse, 0x2b6, RZ ;  /* 0x000002b602397810 */ /* 0x040fe40007ffe0ff */
[C---:B------:R-:W-:Y:S02]  /*1bc0*/  IADD3 R59, PT, PT, R2.reuse, 0x2be, RZ ;  /* 0x000002be023b7810 */ /* 0x040fe40007ffe0ff */
[----:B------:R-:W-:Y:S01]  /*1bd0*/  IADD3 R61, PT, PT, R2, 0x2c7, RZ ;  /* 0x000002c7023d7810 */ /* 0x000fe20007ffe0ff */
[----:B------:R-:W-:-:S04]  /*1be0*/  IMAD.WIDE.U32 R56, R57, 0x4, R48 ;  /* 0x0000000439387825 */ /* 0x000fc800078e0030 */
[--C-:B------:R-:W-:Y:S01]  /*1bf0*/  IMAD.WIDE.U32 R58, R59, 0x4, R48.reuse ;  /* 0x000000043b3a7825 */ /* 0x100fe200078e0030 */
[----:B----4-:R0:W-:Y:S04]  /*1c00*/  STS.128 [R0+0x40], R12 ;  /* 0x0000400c00007388 */ /* 0x0101e80000000c00 */
[----:B---3--:R1:W-:Y:S01]  /*1c10*/  STS.128 [R0+0x30], R8 ;  /* 0x0000300800007388 */ /* 0x0083e20000000c00 */
[----:B0-----:R-:W-:Y:S01]  /*1c20*/  IMAD.WIDE.U32 R12, R5, 0x4, R48 ;  /* 0x00000004050c7825 */ /* 0x001fe200078e0030 */
[----:B------:R-:W-:-:S04]  /*1c30*/  IADD3 R15, PT, PT, R2, 0x253, RZ ;  /* 0x00000253020f7810 */ /* 0x000fc80007ffe0ff */
[----:B------:R-:W3:Y:S04]  /*1c40*/  LDG.E.CONSTANT R6, desc[UR16][R12.64] ;  /* 0x000000100c067981 */ /* 0x000ee8000c1e9900 */
[----:B-----5:R0:W-:Y:S01]  /*1c50*/  STS.128 [R0+0x50], R16 ;  /* 0x0000501000007388 */ /* 0x0201e20000000c00 */
[----:B-1----:R-:W-:Y:S01]  /*1c60*/  IMAD.WIDE.U32 R10, R3, 0x4, R48 ;  /* 0x00000004030a7825 */ /* 0x002fe200078e0030 */
[----:B------:R-:W-:-:S04]  /*1c70*/  IADD3 R3, PT, PT, R2, 0x26e, RZ ;  /* 0x0000026e02037810 */ /* 0x000fc80007ffe0ff */
[----:B------:R-:W3:Y:S04]  /*1c80*/  LDG.E.CONSTANT R5, desc[UR16][R10.64] ;  /* 0x000000100a057981 */ /* 0x000ee8000c1e9900 */
[----:B------:R1:W-:Y:S01]  /*1c90*/  STS.128 [R0+0x60], R20 ;  /* 0x0000601400007388 */ /* 0x0003e20000000c00 */
[----:B0-----:R-:W-:-:S05]  /*1ca0*/  IADD3 R17, PT, PT, R2, 0x254, RZ ;  /* 0x0000025402117810 */ /* 0x001fca0007ffe0ff */
[----:B------:R-:W-:Y:S01]  /*1cb0*/  IMAD.WIDE.U32 R16, R17, 0x4, R48 ;  /* 0x0000000411107825 */ /* 0x000fe200078e0030 */
[----:B------:R0:W-:Y:S01]  /*1cc0*/  STS.128 [R0+0x70], R24 ;  /* 0x0000701800007388 */ /* 0x0001e20000000c00 */
[----:B------:R-:W-:-:S03]  /*1cd0*/  IADD3 R19, PT, PT, R2, 0x25b, RZ ;  /* 0x0000025b02137810 */ /* 0x000fc60007ffe0ff */
[----:B------:R4:W5:Y:S01]  /*1ce0*/  LDG.E.CONSTANT R8, desc[UR16][R16.64] ;  /* 0x0000001010087981 */ /* 0x000962000c1e9900 */
[C---:B-1----:R-:W-:Y:S02]  /*1cf0*/  IADD3 R21, PT, PT, R2.reuse, 0x25c, RZ ;  /* 0x0000025c02157810 */ /* 0x042fe40007ffe0ff */
[----:B------:R-:W-:-:S03]  /*1d00*/  IADD3 R23, PT, PT, R2, 0x25d, RZ ;  /* 0x0000025d02177810 */ /* 0x000fc60007ffe0ff */
[----:B------:R-:W-:Y:S01]  /*1d10*/  IMAD.WIDE.U32 R20, R21, 0x4, R48 ;  /* 0x0000000415147825 */ /* 0x000fe200078e0030 */
[----:B0-----:R-:W-:-:S04]  /*1d20*/  IADD3 R25, PT, PT, R2, 0x264, RZ ;  /* 0x0000026402197810 */ /* 0x001fc80007ffe0ff */
[----:B------:R0:W5:Y:S01]  /*1d30*/  LDG.E.CONSTANT R10, desc[UR16][R20.64] ;  /* 0x00000010140a7981 */ /* 0x000162000c1e9900 */
[C---:B------:R-:W-:Y:S01]  /*1d40*/  IADD3 R27, PT, PT, R2.reuse, 0x265, RZ ;  /* 0x00000265021b7810 */ /* 0x040fe20007ffe0ff */
[--C-:B------:R-:W-:Y:S02]  /*1d50*/  IMAD.WIDE.U32 R22, R23, 0x4, R48.reuse ;  /* 0x0000000417167825 */ /* 0x100fe400078e0030 */
[----:B------:R1:W-:Y:S02]  /*1d60*/  STS.128 [R0+0x80], R28 ;  /* 0x0000801c00007388 */ /* 0x0003e40000000c00 */
[--C-:B------:R-:W-:Y:S01]  /*1d70*/  IMAD.WIDE.U32 R24, R25, 0x4, R48.reuse ;  /* 0x0000000419187825 */ /* 0x100fe200078e0030 */
[C---:B----4-:R-:W-:Y:S01]  /*1d80*/  IADD3 R17, PT, PT, R2.reuse, 0x277, RZ ;  /* 0x0000027702117810 */ /* 0x050fe20007ffe0ff */
[----:B------:R4:W5:Y:S02]  /*1d90*/  LDG.E.CONSTANT R11, desc[UR16][R22.64] ;  /* 0x00000010160b7981 */ /* 0x000964000c1e9900 */
[--C-:B0-----:R-:W-:Y:S01]  /*1da0*/  IMAD.WIDE.U32 R20, R3, 0x4, R48.reuse ;  /* 0x0000000403147825 */ /* 0x101fe200078e0030 */
[----:B------:R-:W-:Y:S01]  /*1db0*/  IADD3 R3, PT, PT, R2, 0x276, RZ ;  /* 0x0000027602037810 */ /* 0x000fe20007ffe0ff */
[----:B------:R0:W5:Y:S02]  /*1dc0*/  LDG.E.CONSTANT R12, desc[UR16][R24.64] ;  /* 0x00000010180c7981 */ /* 0x000164000c1e9900 */
[----:B------:R-:W-:-:S02]  /*1dd0*/  IMAD.WIDE.U32 R26, R27, 0x4, R48 ;  /* 0x000000041b1a7825 */ /* 0x000fc400078e0030 */
[----:B------:R-:W5:Y:S01]  /*1de0*/  LDG.E.CONSTANT R16, desc[UR16][R20.64] ;  /* 0x0000001014107981 */ /* 0x000f62000c1e9900 */
[C---:B-1----:R-:W-:Y:S01]  /*1df0*/  IADD3 R29, PT, PT, R2.reuse, 0x266, RZ ;  /* 0x00000266021d7810 */ /* 0x042fe20007ffe0ff */
[--C-:B------:R-:W-:Y:S01]  /*1e00*/  IMAD.WIDE.U32 R14, R15, 0x4, R48.reuse ;  /* 0x000000040f0e7825 */ /* 0x100fe200078e0030 */
[C---:B------:R-:W-:Y:S01]  /*1e10*/  IADD3 R31, PT, PT, R2.reuse, 0x26d, RZ ;  /* 0x0000026d021f7810 */ /* 0x040fe20007ffe0ff */
[----:B--2---:R1:W-:Y:S01]  /*1e20*/  STS.128 [R0+0x90], R32 ;  /* 0x0000902000007388 */ /* 0x0043e20000000c00 */
[----:B----4-:R-:W-:Y:S01]  /*1e30*/  IADD3 R23, PT, PT, R2, 0x26f, RZ ;  /* 0x0000026f02177810 */ /* 0x010fe20007ffe0ff */
[--C-:B------:R-:W-:Y:S02]  /*1e40*/  IMAD.WIDE.U32 R18, R19, 0x4, R48.reuse ;  /* 0x0000000413127825 */ /* 0x100fe400078e0030 */
[----:B------:R2:W4:Y:S02]  /*1e50*/  LDG.E.CONSTANT R13, desc[UR16][R26.64] ;  /* 0x000000101a0d7981 */ /* 0x000524000c1e9900 */
[----:B------:R-:W-:-:S02]  /*1e60*/  IMAD.WIDE.U32 R28, R29, 0x4, R48 ;  /* 0x000000041d1c7825 */ /* 0x000fc400078e0030 */
[----:B------:R-:W3:Y:S02]  /*1e70*/  LDG.E.CONSTANT R7, desc[UR16][R14.64] ;  /* 0x000000100e077981 */ /* 0x000ee4000c1e9900 */
[--C-:B------:R-:W-:Y:S02]  /*1e80*/  IMAD.WIDE.U32 R30, R31, 0x4, R48.reuse ;  /* 0x000000041f1e7825 */ /* 0x100fe400078e0030 */
[----:B------:R-:W5:Y:S02]  /*1e90*/  LDG.E.CONSTANT R9, desc[UR16][R18.64] ;  /* 0x0000001012097981 */ /* 0x000f64000c1e9900 */
[--C-:B0-----:R-:W-:Y:S01]  /*1ea0*/  IMAD.WIDE.U32 R24, R3, 0x4, R48.reuse ;  /* 0x0000000403187825 */ /* 0x101fe200078e0030 */
[C---:B------:R-:W-:Y:S01]  /*1eb0*/  IADD3 R3, PT, PT, R2.reuse, 0x27f, RZ ;  /* 0x0000027f02037810 */ /* 0x040fe20007ffe0ff */
[----:B------:R0:W-:Y:S01]  /*1ec0*/  STS.128 [R0+0xa0], R36 ;  /* 0x0000a02400007388 */ /* 0x0001e20000000c00 */
[C---:B-1----:R-:W-:Y:S01]  /*1ed0*/  IADD3 R33, PT, PT, R2.reuse, 0x280, RZ ;  /* 0x0000028002217810 */ /* 0x042fe20007ffe0ff */
[--C-:B--2---:R-:W-:Y:S01]  /*1ee0*/  IMAD.WIDE.U32 R26, R17, 0x4, R48.reuse ;  /* 0x00000004111a7825 */ /* 0x104fe200078e0030 */
[----:B------:R-:W-:Y:S01]  /*1ef0*/  IADD3 R35, PT, PT, R2, 0x281, RZ ;  /* 0x0000028102237810 */ /* 0x000fe20007ffe0ff */
[----:B------:R1:W4:Y:S02]  /*1f00*/  LDG.E.CONSTANT R14, desc[UR16][R28.64] ;  /* 0x000000101c0e7981 */ /* 0x000324000c1e9900 */
[----:B------:R-:W-:-:S02]  /*1f10*/  IMAD.WIDE.U32 R22, R23, 0x4, R48 ;  /* 0x0000000417167825 */ /* 0x000fc400078e0030 */
[----:B------:R2:W4:Y:S02]  /*1f20*/  LDG.E.CONSTANT R15, desc[UR16][R30.64] ;  /* 0x000000101e0f7981 */ /* 0x000524000c1e9900 */
[----:B------:R-:W-:Y:S02]  /*1f30*/  IMAD.WIDE.U32 R32, R33, 0x4, R48 ;  /* 0x0000000421207825 */ /* 0x000fe400078e0030 */
[----:B------:R2:W-:Y:S01]  /*1f40*/  STS.128 [R0+0xb0], R40 ;  /* 0x0000b02800007388 */ /* 0x0005e20000000c00 */
[----:B0-----:R-:W-:-:S03]  /*1f50*/  IADD3 R37, PT, PT, R2, 0x288, RZ ;  /* 0x0000028802257810 */ /* 0x001fc60007ffe0ff */
[----:B------:R0:W4:Y:S01]  /*1f60*/  LDG.E.CONSTANT R19, desc[UR16][R26.64] ;  /* 0x000000101a137981 */ /* 0x000122000c1e9900 */
[C---:B-1----:R-:W-:Y:S01]  /*1f70*/  IADD3 R29, PT, PT, R2.reuse, 0x278, RZ ;  /* 0x00000278021d7810 */ /* 0x042fe20007ffe0ff */
[--C-:B--2---:R-:W-:Y:S01]  /*1f80*/  IMAD.WIDE.U32 R30, R3, 0x4, R48.reuse ;  /* 0x00000004031e7825 */ /* 0x104fe200078e0030 */
[C---:B------:R-:W-:Y:S01]  /*1f90*/  IADD3 R39, PT, PT, R2.reuse, 0x289, RZ ;  /* 0x0000028902277810 */ /* 0x040fe20007ffe0ff */
[----:B------:R-:W2:Y:S01]  /*1fa0*/  LDG.E.CONSTANT R17, desc[UR16][R22.64] ;  /* 0x0000001016117981 */ /* 0x000ea2000c1e9900 */
[C---:B------:R-:W-:Y:S01]  /*1fb0*/  IADD3 R3, PT, PT, R2.reuse, 0x292, RZ ;  /* 0x0000029202037810 */ /* 0x040fe20007ffe0ff */
[--C-:B------:R-:W-:Y:S02]  /*1fc0*/  IMAD.WIDE.U32 R34, R35, 0x4, R48.reuse ;  /* 0x0000000423227825 */ /* 0x100fe400078e0030 */
[----:B------:R1:W-:Y:S01]  /*1fd0*/  STS.128 [R0+0xc0], R44 ;  /* 0x0000c02c00007388 */ /* 0x0003e20000000c00 */
[C---:B0-----:R-:W-:Y:S01]  /*1fe0*/  IADD3 R27, PT, PT, R2.reuse, 0x293, RZ ;  /* 0x00000293021b7810 */ /* 0x041fe20007ffe0ff */
[--C-:B------:R-:W-:Y:S01]  /*1ff0*/  IMAD.WIDE.U32 R36, R37, 0x4, R48.reuse ;  /* 0x0000000425247825 */ /* 0x100fe200078e0030 */
[----:B------:R-:W-:Y:S01]  /*2000*/  IADD3 R41, PT, PT, R2, 0x28a, RZ ;  /* 0x0000028a02297810 */ /* 0x000fe20007ffe0ff */
[----:B------:R-:W2:Y:S02]  /*2010*/  LDG.E.CONSTANT R18, desc[UR16][R24.64] ;  /* 0x0000001018127981 */ /* 0x000ea4000c1e9900 */
[----:B------:R-:W-:-:S02]  /*2020*/  IMAD.WIDE.U32 R28, R29, 0x4, R48 ;  /* 0x000000041d1c7825 */ /* 0x000fc400078e0030 */
[----:B------:R0:W2:Y:S02]  /*2030*/  LDG.E.CONSTANT R22, desc[UR16][R32.64] ;  /* 0x0000001020167981 */ /* 0x0000a4000c1e9900 */
[--C-:B------:R-:W-:Y:S02]  /*2040*/  IMAD.WIDE.U32 R38, R39, 0x4, R48.reuse ;  /* 0x0000000427267825 */ /* 0x100fe400078e0030 */
[----:B------:R0:W2:Y:S02]  /*2050*/  LDG.E.CONSTANT R23, desc[UR16][R34.64] ;  /* 0x0000001022177981 */ /* 0x0000a4000c1e9900 */
[--C-:B------:R-:W-:Y:S01]  /*2060*/  IMAD.WIDE.U32 R40, R41, 0x4, R48.reuse ;  /* 0x0000000429287825 */ /* 0x100fe200078e0030 */
[C---:B-1----:R-:W-:Y:S01]  /*2070*/  IADD3 R47, PT, PT, R2.reuse, 0x2a3, RZ ;  /* 0x000002a3022f7810 */ /* 0x042fe20007ffe0ff */
[----:B------:R1:W2:Y:S02]  /*2080*/  LDG.E.CONSTANT R24, desc[UR16][R36.64] ;  /* 0x0000001024187981 */ /* 0x0002a4000c1e9900 */
[--C-:B0-----:R-:W-:Y:S01]  /*2090*/  IMAD.WIDE.U32 R32, R3, 0x4, R48.reuse ;  /* 0x0000000403207825 */ /* 0x101fe200078e0030 */
[C---:B------:R-:W-:Y:S01]  /*20a0*/  IADD3 R3, PT, PT, R2.reuse, 0x29b, RZ ;  /* 0x0000029b02037810 */ /* 0x040fe20007ffe0ff */
[----:B------:R-:W2:Y:S02]  /*20b0*/  LDG.E.CONSTANT R20, desc[UR16][R28.64] ;  /* 0x000000101c147981 */ /* 0x000ea4000c1e9900 */
[----:B------:R-:W-:Y:S01]  /*20c0*/  IMAD.WIDE.U32 R34, R27, 0x4, R48 ;  /* 0x000000041b227825 */ /* 0x000fe200078e0030 */
[C---:B------:R-:W-:Y:S01]  /*20d0*/  IADD3 R43, PT, PT, R2.reuse, 0x291, RZ ;  /* 0x00000291022b7810 */ /* 0x040fe20007ffe0ff */
[----:B------:R0:W2:Y:S01]  /*20e0*/  LDG.E.CONSTANT R25, desc[UR16][R38.64] ;  /* 0x0000001026197981 */ /* 0x0000a2000c1e9900 */
[----:B-1----:R-:W-:-:S02]  /*20f0*/  IADD3 R37, PT, PT, R2, 0x29a, RZ ;  /* 0x0000029a02257810 */ /* 0x002fc40007ffe0ff */
[----:B------:R-:W-:Y:S01]  /*2100*/  IADD3 R45, PT, PT, R2, 0x2ae, RZ ;  /* 0x000002ae022d7810 */ /* 0x000fe20007ffe0ff */
[----:B------:R1:W2:Y:S01]  /*2110*/  LDG.E.CONSTANT R26, desc[UR16][R40.64] ;  /* 0x00000010281a7981 */ /* 0x0002a2000c1e9900 */
[----:B------:R-:W-:-:S03]  /*2120*/  IMAD.WIDE.U32 R46, R47, 0x4, R48 ;  /* 0x000000042f2e7825 */ /* 0x000fc600078e0030 */
[----:B------:R-:W2:Y:S01]  /*2130*/  LDG.E.CONSTANT R29, desc[UR16][R34.64] ;  /* 0x00000010221d7981 */ /* 0x000ea2000c1e9900 */
[--C-:B0-----:R-:W-:Y:S01]  /*2140*/  IMAD.WIDE.U32 R38, R3, 0x4, R48.reuse ;  /* 0x0000000403267825 */ /* 0x101fe200078e0030 */
[C---:B------:R-:W-:Y:S02]  /*2150*/  IADD3 R3, PT, PT, R2.reuse, 0x2b5, RZ ;  /* 0x000002b502037810 */ /* 0x040fe40007ffe0ff */
[----:B------:R-:W2:Y:S01]  /*2160*/  LDG.E.CONSTANT R28, desc[UR16][R32.64] ;  /* 0x00000010201c7981 */ /* 0x000ea2000c1e9900 */
[--C-:B------:R-:W-:Y:S01]  /*2170*/  IMAD.WIDE.U32 R36, R37, 0x4, R48.reuse ;  /* 0x0000000425247825 */ /* 0x100fe200078e0030 */
[----:B-1----:R-:W-:Y:S02]  /*2180*/  IADD3 R41, PT, PT, R2, 0x29c, RZ ;  /* 0x0000029c02297810 */ /* 0x002fe40007ffe0ff */
[----:B------:R-:W2:Y:S01]  /*2190*/  LDG.E.CONSTANT R21, desc[UR16][R30.64] ;  /* 0x000000101e157981 */ /* 0x000ea2000c1e9900 */
[----:B------:R-:W-:-:S03]  /*21a0*/  IMAD.WIDE.U32 R42, R43, 0x4, R48 ;  /* 0x000000042b2a7825 */ /* 0x000fc600078e0030 */
[----:B------:R0:W2:Y:S01]  /*21b0*/  LDG.E.CONSTANT R34, desc[UR16][R50.64] ;  /* 0x0000001032227981 */ /* 0x0000a2000c1e9900 */
[----:B------:R-:W-:-:S03]  /*21c0*/  IMAD.WIDE.U32 R44, R45, 0x4, R48 ;  /* 0x000000042d2c7825 */ /* 0x000fc600078e0030 */
[----:B------:R1:W2:Y:S01]  /*21d0*/  LDG.E.CONSTANT R33, desc[UR16][R46.64] ;  /* 0x000000102e217981 */ /* 0x0002a2000c1e9900 */
[----:B------:R-:W-:-:S03]  /*21e0*/  IMAD.WIDE.U32 R40, R41, 0x4, R48 ;  /* 0x0000000429287825 */ /* 0x000fc600078e0030 */
[----:B------:R-:W2:Y:S01]  /*21f0*/  LDG.E.CONSTANT R30, desc[UR16][R36.64] ;  /* 0x00000010241e7981 */ /* 0x000ea2000c1e9900 */
[----:B0-----:R-:W-:-:S03]  /*2200*/  IADD3 R51, PT, PT, R2, 0x2b7, RZ ;  /* 0x000002b702337810 */ /* 0x001fc60007ffe0ff */
[----:B------:R0:W2:Y:S01]  /*2210*/  LDG.E.CONSTANT R27, desc[UR16][R42.64] ;  /* 0x000000102a1b7981 */ /* 0x0000a2000c1e9900 */
[--C-:B-1----:R-:W-:Y:S01]  /*2220*/  IMAD.WIDE.U32 R46, R3, 0x4, R48.reuse ;  /* 0x00000004032e7825 */ /* 0x102fe200078e0030 */
[----:B------:R-:W-:Y:S02]  /*2230*/  IADD3 R3, PT, PT, R2, 0x2c0, RZ ;  /* 0x000002c002037810 */ /* 0x000fe40007ffe0ff */
[----:B------:R-:W2:Y:S01]  /*2240*/  LDG.E.CONSTANT R31, desc[UR16][R38.64] ;  /* 0x00000010261f7981 */ /* 0x000ea2000c1e9900 */
[----:B------:R-:W-:-:S03]  /*2250*/  IMAD.WIDE.U32 R50, R51, 0x4, R48 ;  /* 0x0000000433327825 */ /* 0x000fc600078e0030 */
[----:B------:R1:W2:Y:S01]  /*2260*/  LDG.E.CONSTANT R35, desc[UR16][R52.64] ;  /* 0x0000001034237981 */ /* 0x0002a2000c1e9900 */
[----:B0-----:R-:W-:-:S03]  /*2270*/  IADD3 R43, PT, PT, R2, 0x2ad, RZ ;  /* 0x000002ad022b7810 */ /* 0x001fc60007ffe0ff */
[----:B------:R0:W2:Y:S04]  /*2280*/  LDG.E.CONSTANT R36, desc[UR16][R54.64] ;  /* 0x0000001036247981 */ /* 0x0000a8000c1e9900 */
[----:B------:R0:W2:Y:S01]  /*2290*/  LDG.E.CONSTANT R38, desc[UR16][R44.64] ;  /* 0x000000102c267981 */ /* 0x0000a2000c1e9900 */
[----:B-1----:R-:W-:-:S03]  /*22a0*/  IADD3 R53, PT, PT, R2, 0x2c9, RZ ;  /* 0x000002c902357810 */ /* 0x002fc60007ffe0ff */
[----:B------:R-:W2:Y:S01]  /*22b0*/  LDG.E.CONSTANT R32, desc[UR16][R40.64] ;  /* 0x0000001028207981 */ /* 0x000ea2000c1e9900 */
[----:B0-----:R-:W-:-:S03]  /*22c0*/  IADD3 R55, PT, PT, R2, 0x2bf, RZ ;  /* 0x000002bf02377810 */ /* 0x001fc60007ffe0ff */
[----:B------:R-:W2:Y:S01]  /*22d0*/  LDG.E.CONSTANT R39, desc[UR16][R46.64] ;  /* 0x000000102e277981 */ /* 0x000ea2000c1e9900 */
[----:B------:R-:W-:Y:S01]  /*22e0*/  IADD3 R45, PT, PT, R2, 0x2c8, RZ ;  /* 0x000002c8022d7810 */ /* 0x000fe20007ffe0ff */
[--C-:B------:R-:W-:Y:S02]  /*22f0*/  IMAD.WIDE.U32 R42, R43, 0x4, R48.reuse ;  /* 0x000000042b2a7825 */ /* 0x100fe400078e0030 */
[----:B------:R0:W2:Y:S02]  /*2300*/  LDG.E.CONSTANT R41, desc[UR16][R50.64] ;  /* 0x0000001032297981 */ /* 0x0000a4000c1e9900 */
[--C-:B------:R-:W-:Y:S02]  /*2310*/  IMAD.WIDE.U32 R54, R55, 0x4, R48.reuse ;  /* 0x0000000437367825 */ /* 0x100fe400078e0030 */
[----:B------:R-:W2:Y:S02]  /*2320*/  LDG.E.CONSTANT R37, desc[UR16][R42.64] ;  /* 0x000000102a257981 */ /* 0x000ea4000c1e9900 */
[----:B------:R-:W-:-:S02]  /*2330*/  IMAD.WIDE.U32 R52, R53, 0x4, R48 ;  /* 0x0000000435347825 */ /* 0x000fc400078e0030 */
[----:B------:R-:W2:Y:S02]  /*2340*/  LDG.E.CONSTANT R40, desc[UR16][R56.64] ;  /* 0x0000001038287981 */ /* 0x000ea4000c1e9900 */
[--C-:B0-----:R-:W-:Y:S02]  /*2350*/  IMAD.WIDE.U32 R50, R3, 0x4, R48.reuse ;  /* 0x0000000403327825 */ /* 0x101fe400078e0030 */
[----:B------:R-:W2:Y:S02]  /*2360*/  LDG.E.CONSTANT R47, desc[UR16][R52.64] ;  /* 0x00000010342f7981 */ /* 0x000ea4000c1e9900 */
[--C-:B------:R-:W-:Y:S02]  /*2370*/  IMAD.WIDE.U32 R2, R61, 0x4, R48.reuse ;  /* 0x000000043d027825 */ /* 0x100fe400078e0030 */
[----:B------:R-:W2:Y:S02]  /*2380*/  LDG.E.CONSTANT R42, desc[UR16][R58.64] ;  /* 0x000000103a2a7981 */ /* 0x000ea4000c1e9900 */
[----:B------:R-:W-:-:S02]  /*2390*/  IMAD.WIDE.U32 R48, R45, 0x4, R48 ;  /* 0x000000042d307825 */ /* 0x000fc400078e0030 */
[----:B------:R-:W2:Y:S04]  /*23a0*/  LDG.E.CONSTANT R43, desc[UR16][R54.64] ;  /* 0x00000010362b7981 */ /* 0x000ea8000c1e9900 */
[----:B------:R-:W2:Y:S04]  /*23b0*/  LDG.E.CONSTANT R44, desc[UR16][R50.64] ;  /* 0x00000010322c7981 */ /* 0x000ea8000c1e9900 */
[----:B------:R-:W2:Y:S04]  /*23c0*/  LDG.E.CONSTANT R45, desc[UR16][R2.64] ;  /* 0x00000010022d7981 */ /* 0x000ea8000c1e9900 */
[----:B------:R-:W2:Y:S01]  /*23d0*/  LDG.E.CONSTANT R46, desc[UR16][R48.64] ;  /* 0x00000010302e7981 */ /* 0x000ea2000c1e9900 */
[----:B------:R-:W-:-:S03]  /*23e0*/  UMOV UR6, URZ ;  /* 0x000000ff00067c82 */ /* 0x000fc60008000000 */
[----:B---3--:R0:W-:Y:S04]  /*23f0*/  STS.128 [R0+0xd0], R4 ;  /* 0x0000d00400007388 */ /* 0x0081e80000000c00 */
[----:B-----5:R0:W-:Y:S04]  /*2400*/  STS.128 [R0+0xe0], R8 ;  /* 0x0000e00800007388 */ /* 0x0201e80000000c00 */
[----:B----4-:R0:W-:Y:S04]  /*2410*/  STS.128 [R0+0xf0], R12 ;  /* 0x0000f00c00007388 */ /* 0x0101e80000000c00 */
[----:B--2---:R0:W-:Y:S04]  /*2420*/  STS.128 [R0+0x100], R16 ;  /* 0x0001001000007388 */ /* 0x0041e80000000c00 */
[----:B------:R0:W-:Y:S04]  /*2430*/  STS.128 [R0+0x110], R20 ;  /* 0x0001101400007388 */ /* 0x0001e80000000c00 */
[----:B------:R0:W-:Y:S04]  /*2440*/  STS.128 [R0+0x120], R24 ;  /* 0x0001201800007388 */ /* 0x0001e80000000c00 */
[----:B------:R0:W-:Y:S04]  /*2450*/  STS.128 [R0+0x130], R28 ;  /* 0x0001301c00007388 */ /* 0x0001e80000000c00 */
[----:B------:R0:W-:Y:S04]  /*2460*/  STS.128 [R0+0x140], R32 ;  /* 0x0001402000007388 */ /* 0x0001e80000000c00 */
[----:B------:R0:W-:Y:S04]  /*2470*/  STS.128 [R0+0x150], R36 ;  /* 0x0001502400007388 */ /* 0x0001e80000000c00 */
[----:B------:R0:W-:Y:S04]  /*2480*/  STS.128 [R0+0x160], R40 ;  /* 0x0001602800007388 */ /* 0x0001e80000000c00 */
[----:B------:R0:W-:Y:S01]  /*2490*/  STS.128 [R0+0x170], R44 ;  /* 0x0001702c00007388 */ /* 0x0001e20000000c00 */
[----:B------:R-:W-:Y:S06]  /*24a0*/  BAR.SYNC.DEFER_BLOCKING 0x0 ;  /* 0x0000000000007b1d */ /* 0x000fec0000010000 */
.L_x_5:
[----:B0-----:R-:W0:Y:S01]  /*24b0*/  S2R R0, SR_TID.X ;  /* 0x0000000000007919 */ /* 0x001e220000002100 */
[----:B------:R-:W1:Y:S01]  /*24c0*/  S2UR UR8, SR_CgaCtaId ;  /* 0x00000000000879c3 */ /* 0x000e620000008800 */
[----:B------:R-:W-:Y:S01]  /*24d0*/  HFMA2 R3, -RZ, RZ, 0, 0 ;  /* 0x00000000ff037431 */ /* 0x000fe200000001ff */
[----:B------:R-:W-:Y:S01]  /*24e0*/  UMOV UR7, 0x400 ;  /* 0x0000040000077882 */ /* 0x000fe20000000000 */
[----:B------:R-:W0:Y:S01]  /*24f0*/  S2R R2, SR_TID.Y ;  /* 0x0000000000027919 */ /* 0x000e220000002200 */
[----:B-1----:R-:W-:Y:S01]  /*2500*/  ULEA UR9, UR8, UR7, 0x18 ;  /* 0x0000000708097291 */ /* 0x002fe2000f8ec0ff */
[----:B0-----:R-:W-:-:S05]  /*2510*/  IMAD R4, R2, 0x22, R0 ;  /* 0x0000002202047824 */ /* 0x001fca00078e0200 */
[----:B------:R-:W-:-:S07]  /*2520*/  LEA R38, R4, UR6, 0x1 ;  /* 0x0000000604267c11 */ /* 0x000fce000f8e08ff */
.L_x_2:
[C---:B0-----:R-:W-:Y:S01]  /*2530*/  IMAD R4, R3.reuse, 0x110, R38 ;  /* 0x0000011003047824 */ /* 0x041fe200078e0226 */
[C---:B------:R-:W-:Y:S02]  /*2540*/  SHF.L.U32 R36, R3.reuse, 0x2, RZ ;  /* 0x0000000203247819 */ /* 0x040fe400000006ff */
[----:B------:R-:W-:Y:S02]  /*2550*/  IADD3 R3, PT, PT, R3, 0x1, RZ ;  /* 0x0000000103037810 */ /* 0x000fe40007ffe0ff */
[----:B------:R-:W-:Y:S02]  /*2560*/  LEA R37, R4, UR9, 0x2 ;  /* 0x0000000904257c11 */ /* 0x000fe4000f8e10ff */
[----:B------:R-:W-:Y:S02]  /*2570*/  LEA R36, R36, UR15, 0x2 ;  /* 0x0000000f24247c11 */ /* 0x000fe4000f8e10ff */
[----:B------:R-:W-:Y:S01]  /*2580*/  ISETP.NE.AND P0, PT, R3, 0x10, PT ;  /* 0x000000100300780c */ /* 0x000fe20003f05270 */
[----:B------:R-:W-:Y:S04]  /*2590*/  LDS R32, [R37] ;  /* 0x0000000025207984 */ /* 0x000fe80000000800 */
[----:B------:R-:W-:Y:S04]  /*25a0*/  LDS R33, [R37+0x4] ;  /* 0x0000040025217984 */ /* 0x000fe80000000800 */
[----:B------:R-:W-:Y:S04]  /*25b0*/  LDS R34, [R37+0x88] ;  /* 0x0000880025227984 */ /* 0x000fe80000000800 */
[----:B------:R-:W0:Y:S04]  /*25c0*/  LDS R35, [R37+0x8c] ;  /* 0x00008c0025237984 */ /* 0x000e280000000800 */
[----:B------:R-:W-:Y:S04]  /*25d0*/  LDS R28, [R37+0x10] ;  /* 0x00001000251c7984 */ /* 0x000fe80000000800 */
[----:B------:R-:W-:Y:S04]  /*25e0*/  LDS R29, [R37+0x14] ;  /* 0x00001400251d7984 */ /* 0x000fe80000000800 */
[----:B------:R-:W-:Y:S04]  /*25f0*/  LDS R30, [R37+0x98] ;  /* 0x00009800251e7984 */ /* 0x000fe80000000800 */
[----:B------:R-:W1:Y:S04]  /*2600*/  LDS R31, [R37+0x9c] ;  /* 0x00009c00251f7984 */ /* 0x000e680000000800 */
[----:B------:R-:W-:Y:S04]  /*2610*/  LDS R24, [R37+0x20] ;  /* 0x0000200025187984 */ /* 0x000fe80000000800 */
[----:B------:R-:W-:Y:S04]  /*2620*/  LDS R25, [R37+0x24] ;  /* 0x0000240025197984 */ /* 0x000fe80000000800 */
[----:B------:R-:W-:Y:S04]  /*2630*/  LDS R26, [R37+0xa8] ;  /* 0x0000a800251a7984 */ /* 0x000fe80000000800 */
[----:B------:R-:W2:Y:S04]  /*2640*/  LDS R27, [R37+0xac] ;  /* 0x0000ac00251b7984 */ /* 0x000ea80000000800 */
[----:B------:R-:W-:Y:S04]  /*2650*/  LDS R20, [R37+0x30] ;  /* 0x0000300025147984 */ /* 0x000fe80000000800 */
[----:B------:R-:W-:Y:S04]  /*2660*/  LDS R21, [R37+0x34] ;  /* 0x0000340025157984 */ /* 0x000fe80000000800 */
[----:B------:R-:W-:Y:S04]  /*2670*/  LDS R22, [R37+0xb8] ;  /* 0x0000b80025167984 */ /* 0x000fe80000000800 */
[----:B------:R-:W3:Y:S04]  /*2680*/  LDS R23, [R37+0xbc] ;  /* 0x0000bc0025177984 */ /* 0x000ee80000000800 */
[----:B------:R-:W-:Y:S04]  /*2690*/  LDS R16, [R37+0x40] ;  /* 0x0000400025107984 */ /* 0x000fe80000000800 */
[----:B------:R-:W-:Y:S04]  /*26a0*/  LDS R17, [R37+0x44] ;  /* 0x0000440025117984 */ /* 0x000fe80000000800 */
[----:B------:R-:W-:Y:S04]  /*26b0*/  LDS R18, [R37+0xc8] ;  /* 0x0000c80025127984 */ /* 0x000fe80000000800 */
[----:B------:R-:W4:Y:S04]  /*26c0*/  LDS R19, [R37+0xcc] ;  /* 0x0000cc0025137984 */ /* 0x000f280000000800 */
[----:B------:R-:W-:Y:S04]  /*26d0*/  LDS R12, [R37+0x50] ;  /* 0x00005000250c7984 */ /* 0x000fe80000000800 */
[----:B------:R-:W-:Y:S04]  /*26e0*/  LDS R13, [R37+0x54] ;  /* 0x00005400250d7984 */ /* 0x000fe80000000800 */
[----:B------:R-:W-:Y:S04]  /*26f0*/  LDS R14, [R37+0xd8] ;  /* 0x0000d800250e7984 */ /* 0x000fe80000000800 */
[----:B------:R-:W5:Y:S04]  /*2700*/  LDS R15, [R37+0xdc] ;  /* 0x0000dc00250f7984 */ /* 0x000f680000000800 */
        /* <DEDUP_REMOVED lines=8> */
[----:B0-----:R0:W-:Y:S04]  /*2790*/  STL.128 [R36], R32 ;  /* 0x0000002024007387 */ /* 0x0011e80000100c00 */
[----:B-1----:R0:W-:Y:S04]  /*27a0*/  STL.128 [R36+0x100], R28 ;  /* 0x0001001c24007387 */ /* 0x0021e80000100c00 */
[----:B--2---:R0:W-:Y:S04]  /*27b0*/  STL.128 [R36+0x200], R24 ;  /* 0x0002001824007387 */ /* 0x0041e80000100c00 */
[----:B---3--:R0:W-:Y:S04]  /*27c0*/  STL.128 [R36+0x300], R20 ;  /* 0x0003001424007387 */ /* 0x0081e80000100c00 */
[----:B----4-:R0:W-:Y:S04]  /*27d0*/  STL.128 [R36+0x400], R16 ;  /* 0x0004001024007387 */ /* 0x0101e80000100c00 */
[----:B-----5:R0:W-:Y:S04]  /*27e0*/  STL.128 [R36+0x500], R12 ;  /* 0x0005000c24007387 */ /* 0x0201e80000100c00 */
[----:B------:R0:W-:Y:S04]  /*27f0*/  STL.128 [R36+0x600], R8 ;  /* 0x0006000824007387 */ /* 0x0001e80000100c00 */
[----:B------:R0:W-:Y:S01]  /*2800*/  STL.128 [R36+0x700], R4 ;  /* 0x0007000424007387 */ /* 0x0001e20000100c00 */
[----:B------:R-:W-:Y:S05]  /*2810*/  @P0 BRA `(.L_x_2) ;  /* 0xfffffffc00440947 */ /* 0x000fea000383ffff */
[----:B------:R-:W1:Y:S01]  /*2820*/  S2R R3, SR_TID.Z ;  /* 0x0000000000037919 */ /* 0x000e620000002300 */
[----:B------:R-:W-:Y:S01]  /*2830*/  UIADD3 UR7, UPT, UPT, UR7, 0x4400, URZ ;  /* 0x0000440007077890 */ /* 0x000fe2000fffe0ff */
[----:B------:R-:W-:-:S03]  /*2840*/  MOV R48, 0x300 ;  /* 0x0000030000307802 */ /* 0x000fc60000000f00 */
[----:B------:R-:W-:Y:S02]  /*2850*/  ULEA UR7, UR8, UR7, 0x18 ;  /* 0x0000000708077291 */ /* 0x000fe4000f8ec0ff */
[----:B-1----:R-:W-:-:S05]  /*2860*/  IMAD R48, R3, R48, UR6 ;  /* 0x0000000603307e24 */ /* 0x002fca000f8e0230 */
[----:B------:R-:W-:Y:S01]  /*2870*/  LEA R48, R48, UR7, 0x2 ;  /* 0x0000000730307c11 */ /* 0x000fe2000f8e10ff */
[----:B------:R-:W-:-:S04]  /*2880*/  UMOV UR7, URZ ;  /* 0x000000ff00077c82 */ /* 0x000fc80008000000 */
[----:B0-----:R-:W-:Y:S04]  /*2890*/  LDS R16, [R48+0x30] ;  /* 0x0000300030107984 */ /* 0x001fe80000000800 */
[----:B------:R-:W-:Y:S04]  /*28a0*/  LDS R17, [R48+0x3c] ;  /* 0x00003c0030117984 */ /* 0x000fe80000000800 */
[----:B------:R-:W-:Y:S04]  /*28b0*/  LDS R18, [R48+0x48] ;  /* 0x0000480030127984 */ /* 0x000fe80000000800 */
[----:B------:R-:W0:Y:S04]  /*28c0*/  LDS R19, [R48+0x54] ;  /* 0x0000540030137984 */ /* 0x000e280000000800 */
[----:B------:R-:W-:Y:S04]  /*28d0*/  LDS R20, [R48+0x60] ;  /* 0x0000600030147984 */ /* 0x000fe80000000800 */
[----:B------:R-:W-:Y:S04]  /*28e0*/  LDS R21, [R48+0x6c] ;  /* 0x00006c0030157984 */ /* 0x000fe80000000800 */
[----:B------:R-:W-:Y:S04]  /*28f0*/  LDS R22, [R48+0x78] ;  /* 0x0000780030167984 */ /* 0x000fe80000000800 */
[----:B------:R-:W1:Y:S04]  /*2900*/  LDS R23, [R48+0x84] ;  /* 0x0000840030177984 */ /* 0x000e680000000800 */
[----:B------:R-:W-:Y:S04]  /*2910*/  LDS R12, [R48] ;  /* 0x00000000300c7984 */ /* 0x000fe80000000800 */
        /* <DEDUP_REMOVED lines=15> */
[----:B0-----:R-:W-:Y:S04]  /*2a10*/  STL.128 [R1+0x1010], R16 ;  /* 0x0010101001007387 */ /* 0x001fe80000100c00 */
[----:B-1----:R-:W-:Y:S04]  /*2a20*/  STL.128 [R1+0x1020], R20 ;  /* 0x0010201401007387 */ /* 0x002fe80000100c00 */
[----:B------:R-:W-:Y:S04]  /*2a30*/  LDS R4, [R48+0x120] ;  /* 0x0001200030047984 */ /* 0x000fe80000000800 */
        /* <DEDUP_REMOVED lines=10> */
[----:B------:R-:W1:Y:S04]  /*2ae0*/  LDS R23, [R48+0x204] ;  /* 0x0002040030177984 */ /* 0x000e680000000800 */
[----:B--2---:R-:W-:Y:S04]  /*2af0*/  STL.128 [R1+0x1000], R12 ;  /* 0x0010000c01007387 */ /* 0x004fe80000100c00 */
[----:B---3--:R-:W-:Y:S04]  /*2b00*/  STL.128 [R1+0x1030], R24 ;  /* 0x0010301801007387 */ /* 0x008fe80000100c00 */
[----:B----4-:R-:W-:Y:S04]  /*2b10*/  STL.128 [R1+0x1040], R28 ;  /* 0x0010401c01007387 */ /* 0x010fe80000100c00 */
[----:B-----5:R-:W-:Y:S04]  /*2b20*/  STL.128 [R1+0x1050], R32 ;  /* 0x0010502001007387 */ /* 0x020fe80000100c00 */
        /* <DEDUP_REMOVED lines=32> */
[----:B0-----:R-:W-:Y:S04]  /*2d30*/  STL.128 [R1+0x1060], R4 ;  /* 0x0010600401007387 */ /* 0x001fe80000100c00 */
[----:B-1----:R-:W-:Y:S04]  /*2d40*/  STL.128 [R1+0x1090], R16 ;  /* 0x0010901001007387 */ /* 0x002fe80000100c00 */
[----:B------:R-:W-:Y:S04]  /*2d50*/  STL.128 [R1+0x10a0], R20 ;  /* 0x0010a01401007387 */ /* 0x000fe80000100c00 */
        /* <DEDUP_REMOVED lines=16> */
[----:B------:R-:W-:Y:S04]  /*2e60*/  STL.128 [R1+0x10d0], R32 ;  /* 0x0010d02001007387 */ /* 0x000fe80000100c00 */
[----:B------:R-:W-:Y:S04]  /*2e70*/  STL.128 [R1+0x10e0], R36 ;  /* 0x0010e02401007387 */ /* 0x000fe80000100c00 */
[----:B------:R-:W-:Y:S04]  /*2e80*/  STL.128 [R1+0x10f0], R40 ;  /* 0x0010f02801007387 */ /* 0x000fe80000100c00 */
[----:B------:R-:W-:Y:S04]  /*2e90*/  STL.128 [R1+0x1100], R44 ;  /* 0x0011002c01007387 */ /* 0x000fe80000100c00 */
        /* <DEDUP_REMOVED lines=211> */
[----:B0-----:R0:W-:Y:S04]  /*3bd0*/  STL.128 [R1+0x1320], R52 ;  /* 0x0013203401007387 */ /* 0x0011e80000100c00 */
[----:B-1----:R0:W-:Y:S04]  /*3be0*/  STL.128 [R1+0x1350], R4 ;  /* 0x0013500401007387 */ /* 0x0021e80000100c00 */
[----:B--2---:R0:W-:Y:S04]  /*3bf0*/  STL.128 [R1+0x1360], R8 ;  /* 0x0013600801007387 */ /* 0x0041e80000100c00 */
[----:B---3--:R0:W-:Y:S04]  /*3c00*/  STL.128 [R1+0x1370], R12 ;  /* 0x0013700c01007387 */ /* 0x0081e80000100c00 */
[----:B----4-:R0:W-:Y:S04]  /*3c10*/  STL.128 [R1+0x1380], R16 ;  /* 0x0013801001007387 */ /* 0x0101e80000100c00 */
[----:B-----5:R0:W-:Y:S04]  /*3c20*/  STL.128 [R1+0x1390], R20 ;  /* 0x0013901401007387 */ /* 0x0201e80000100c00 */
[----:B------:R0:W-:Y:S04]  /*3c30*/  STL.128 [R1+0x13a0], R24 ;  /* 0x0013a01801007387 */ /* 0x0001e80000100c00 */
[----:B------:R0:W-:Y:S04]  /*3c40*/  STL.128 [R1+0x13b0], R28 ;  /* 0x0013b01c01007387 */ /* 0x0001e80000100c00 */
[----:B------:R0:W-:Y:S04]  /*3c50*/  STL.128 [R1+0x13c0], R32 ;  /* 0x0013c02001007387 */ /* 0x0001e80000100c00 */
[----:B------:R0:W-:Y:S04]  /*3c60*/  STL.128 [R1+0x13d0], R36 ;  /* 0x0013d02401007387 */ /* 0x0001e80000100c00 */
[----:B------:R0:W-:Y:S04]  /*3c70*/  STL.128 [R1+0x13e0], R40 ;  /* 0x0013e02801007387 */ /* 0x0001e80000100c00 */
[----:B------:R0:W-:Y:S02]  /*3c80*/  STL.128 [R1+0x13f0], R44 ;  /* 0x0013f02c01007387 */ /* 0x0001e40000100c00 */
.L_x_4:
[----:B------:R-:W-:-:S04]  /*3c90*/  USHF.L.U32 UR8, UR7, 0x2, URZ ;  /* 0x0000000207087899 */ /* 0x000fc800080006ff */
[----:B------:R-:W-:-:S09]  /*3ca0*/  ULEA UR8, UR8, UR15, 0x2 ;  /* 0x0000000f08087291 */ /* 0x000fd2000f8e10ff */
[----:B0-----:R-:W5:Y:S04]  /*3cb0*/  LDL.128 R4, [UR8] ;  /* 0x00000008ff047983 */ /* 0x001f680008100c00 */
[----:B------:R-:W5:Y:S04]  /*3cc0*/  LDL.128 R8, [UR8+0x100] ;  /* 0x00010008ff087983 */ /* 0x000f680008100c00 */
[----:B------:R-:W5:Y:S04]  /*3cd0*/  LDL.128 R12, [UR8+0x200] ;  /* 0x00020008ff0c7983 */ /* 0x000f680008100c00 */
[----:B------:R-:W5:Y:S04]  /*3ce0*/  LDL.128 R16, [UR8+0x300] ;  /* 0x00030008ff107983 */ /* 0x000f680008100c00 */
[----:B------:R-:W5:Y:S04]  /*3cf0*/  LDL.128 R20, [UR8+0x400] ;  /* 0x00040008ff147983 */ /* 0x000f680008100c00 */
[----:B------:R-:W5:Y:S04]  /*3d00*/  LDL.128 R24, [UR8+0x500] ;  /* 0x00050008ff187983 */ /* 0x000f680008100c00 */
[----:B------:R-:W5:Y:S04]  /*3d10*/  LDL.128 R28, [UR8+0x600] ;  /* 0x00060008ff1c7983 */ /* 0x000f680008100c00 */
[----:B------:R-:W5:Y:S01]  /*3d20*/  LDL.128 R32, [UR8+0x700] ;  /* 0x00070008ff207983 */ /* 0x000f620008100c00 */
[----:B------:R-:W-:-:S05]  /*3d30*/  UMOV UR8, URZ ;  /* 0x000000ff00087c82 */ /* 0x000fca0008000000 */
.L_x_3:
[----:B------:R-:W-:Y:S02]  /*3d40*/  ULEA UR10, UR8, UR7, 0x4 ;  /* 0x00000007080a7291 */ /* 0x000fe4000f8e20ff */
[----:B------:R-:W-:Y:S02]  /*3d50*/  USHF.L.U32 UR9, UR8, 0x2, URZ ;  /* 0x0000000208097899 */ /* 0x000fe400080006ff */
[----:B------:R-:W-:Y:S02]  /*3d60*/  ULEA UR11, UR10, UR18, 0x2 ;  /* 0x000000120a0b7291 */ /* 0x000fe4000f8e10ff */
[----:B------:R-:W-:-:S07]  /*3d70*/  ULEA UR9, UR9, UR19, 0x2 ;  /* 0x0000001309097291 */ /* 0x000fce000f8e10ff */
[----:B0-----:R-:W2:Y:S04]  /*3d80*/  LDL R59, [UR11] ;  /* 0x0000000bff3b7983 */ /* 0x001ea80008100800 */
[----:B------:R-:W2:Y:S04]  /*3d90*/  LDL.128 R48, [UR9] ;  /* 0x00000009ff307983 */ /* 0x000ea80008100c00 */
[----:B------:R-:W3:Y:S04]  /*3da0*/  LDL.128 R40, [UR9+0x100] ;  /* 0x00010009ff287983 */ /* 0x000ee80008100c00 */
[----:B------:R-:W4:Y:S04]  /*3db0*/  LDL.128 R44, [UR9+0x300] ;  /* 0x00030009ff2c7983 */ /* 0x000f280008100c00 */
[----:B------:R-:W4:Y:S01]  /*3dc0*/  LDL.128 R36, [UR9+0x200] ;  /* 0x00020009ff247983 */ /* 0x000f220008100c00 */
[-C--:B--2--5:R-:W-:Y:S01]  /*3dd0*/  FFMA R48, R4, R59.reuse, R48 ;  /* 0x0000003b04307223 */ /* 0x0a4fe20000000030 */
[-C--:B------:R-:W-:Y:S01]  /*3de0*/  FFMA R49, R5, R59.reuse, R49 ;  /* 0x0000003b05317223 */ /* 0x080fe20000000031 */
[-C--:B------:R-:W-:Y:S01]  /*3df0*/  FFMA R50, R6, R59.reuse, R50 ;  /* 0x0000003b06327223 */ /* 0x080fe20000000032 */
[-C--:B------:R-:W-:Y:S01]  /*3e00*/  FFMA R51, R7, R59.reuse, R51 ;  /* 0x0000003b07337223 */ /* 0x080fe20000000033 */
[-C--:B---3--:R-:W-:Y:S01]  /*3e10*/  FFMA R40, R8, R59.reuse, R40 ;  /* 0x0000003b08287223 */ /* 0x088fe20000000028 */
[-C--:B------:R-:W-:Y:S01]  /*3e20*/  FFMA R41, R9, R59.reuse, R41 ;  /* 0x0000003b09297223 */ /* 0x080fe20000000029 */
[-C--:B------:R-:W-:Y:S01]  /*3e30*/  FFMA R42, R10, R59.reuse, R42 ;  /* 0x0000003b0a2a7223 */ /* 0x080fe2000000002a */
[-C--:B------:R-:W-:Y:S01]  /*3e40*/  FFMA R43, R11, R59.reuse, R43 ;  /* 0x0000003b0b2b7223 */ /* 0x080fe2000000002b */
[-C--:B----4-:R-:W-:Y:S01]  /*3e50*/  FFMA R44, R16, R59.reuse, R44 ;  /* 0x0000003b102c7223 */ /* 0x090fe2000000002c */
[-C--:B------:R-:W-:Y:S01]  /*3e60*/  FFMA R45, R17, R59.reuse, R45 ;  /* 0x0000003b112d7223 */ /* 0x080fe2000000002d */
[-C--:B------:R-:W-:Y:S01]  /*3e70*/  FFMA R46, R18, R59.reuse, R46 ;  /* 0x0000003b122e7223 */ /* 0x080fe2000000002e */
[-C--:B------:R-:W-:Y:S01]  /*3e80*/  FFMA R47, R19, R59.reuse, R47 ;  /* 0x0000003b132f7223 */ /* 0x080fe2000000002f */
[----:B------:R0:W-:Y:S01]  /*3e90*/  STL.128 [UR9], R48 ;  /* 0x00000030ff007987 */ /* 0x0001e20008100c09 */
[-C--:B------:R-:W-:Y:S01]  /*3ea0*/  FFMA R52, R12, R59.reuse, R36 ;  /* 0x0000003b0c347223 */ /* 0x080fe20000000024 */
[-C--:B------:R-:W-:Y:S01]  /*3eb0*/  FFMA R53, R13, R59.reuse, R37 ;  /* 0x0000003b0d357223 */ /* 0x080fe20000000025 */
[-C--:B------:R-:W-:Y:S01]  /*3ec0*/  FFMA R54, R14, R59.reuse, R38 ;  /* 0x0000003b0e367223 */ /* 0x080fe20000000026 */
[----:B------:R1:W-:Y:S01]  /*3ed0*/  STL.128 [UR9+0x100], R40 ;  /* 0x00010028ff007987 */ /* 0x0003e20008100c09 */
[----:B------:R-:W-:-:S03]  /*3ee0*/  FFMA R55, R15, R59, R39 ;  /* 0x0000003b0f377223 */ /* 0x000fc60000000027 */
[----:B------:R2:W-:Y:S04]  /*3ef0*/  STL.128 [UR9+0x300], R44 ;  /* 0x0003002cff007987 */ /* 0x0005e80008100c09 */
[----:B------:R-:W3:Y:S04]  /*3f00*/  LDL.128 R36, [UR9+0x400] ;  /* 0x00040009ff247983 */ /* 0x000ee80008100c00 */
[----:B0-----:R-:W4:Y:S04]  /*3f10*/  LDL.128 R48, [UR9+0x600] ;  /* 0x00060009ff307983 */ /* 0x001f280008100c00 */
[----:B-1----:R-:W4:Y:S04]  /*3f20*/  LDL.128 R40, [UR9+0x500] ;  /* 0x00050009ff287983 */ /* 0x002f280008100c00 */
[----:B--2---:R-:W2:Y:S01]  /*3f30*/  LDL.128 R44, [UR9+0x700] ;  /* 0x00070009ff2c7983 */ /* 0x004ea20008100c00 */
[----:B------:R-:W-:-:S02]  /*3f40*/  UIADD3 UR11, UPT, UPT, UR8, 0x1, URZ ;  /* 0x00000001080b7890 */ /* 0x000fc4000fffe0ff */
[----:B------:R-:W-:Y:S02]  /*3f50*/  UIADD3 UR12, UPT, UPT, UR10, 0x10, URZ ;  /* 0x000000100a0c7890 */ /* 0x000fe4000fffe0ff */
[----:B------:R-:W-:Y:S01]  /*3f60*/  USHF.L.U32 UR11, UR11, 0x2, URZ ;  /* 0x000000020b0b7899 */ /* 0x000fe200080006ff */
[----:B------:R4:W-:Y:S01]  /*3f70*/  STL.128 [UR9+0x200], R52 ;  /* 0x00020034ff007987 */ /* 0x0009e20008100c09 */
[----:B------:R-:W-:Y:S02]  /*3f80*/  ULEA UR12, UR12, UR18, 0x2 ;  /* 0x000000120c0c7291 */ /* 0x000fe4000f8e10ff */
[----:B------:R-:W-:Y:S01]  /*3f90*/  ULEA UR11, UR11, UR19, 0x2 ;  /* 0x000000130b0b7291 */ /* 0x000fe2000f8e10ff */
        /* <DEDUP_REMOVED lines=8> */
[-C--:B------:R-:W-:Y:S01]  /*4020*/  FFMA R40, R24, R59.reuse, R40 ;  /* 0x0000003b18287223 */ /* 0x080fe20000000028 */
[-C--:B------:R-:W-:Y:S01]  /*4030*/  FFMA R41, R25, R59.reuse, R41 ;  /* 0x0000003b19297223 */ /* 0x080fe20000000029 */
[-C--:B------:R-:W-:Y:S01]  /*4040*/  FFMA R42, R26, R59.reuse, R42 ;  /* 0x0000003b1a2a7223 */ /* 0x080fe2000000002a */
[-C--:B------:R-:W-:Y:S01]  /*4050*/  FFMA R43, R27, R59.reuse, R43 ;  /* 0x0000003b1b2b7223 */ /* 0x080fe2000000002b */
[-C--:B--2---:R-:W-:Y:S01]  /*4060*/  FFMA R56, R32, R59.reuse, R44 ;  /* 0x0000003b20387223 */ /* 0x084fe2000000002c */
[-C--:B------:R-:W-:Y:S01]  /*4070*/  FFMA R57, R33, R59.reuse, R45 ;  /* 0x0000003b21397223 */ /* 0x080fe2000000002d */
[-C--:B------:R-:W-:Y:S01]  /*4080*/  FFMA R58, R34, R59.reuse, R46 ;  /* 0x0000003b223a7223 */ /* 0x080fe2000000002e */
[----:B------:R-:W-:Y:S01]  /*4090*/  FFMA R59, R35, R59, R47 ;  /* 0x0000003b233b7223 */ /* 0x000fe2000000002f */
[----:B------:R-:W-:Y:S04]  /*40a0*/  STL.128 [UR9+0x400], R36 ;  /* 0x00040024ff007987 */ /* 0x000fe80008100c09 */
[----:B------:R0:W-:Y:S04]  /*40b0*/  STL.128 [UR9+0x500], R40 ;  /* 0x00050028ff007987 */ /* 0x0001e80008100c09 */
[----:B------:R-:W-:Y:S04]  /*40c0*/  STL.128 [UR9+0x600], R52 ;  /* 0x00060034ff007987 */ /* 0x000fe80008100c09 */
[----:B------:R1:W-:Y:S04]  /*40d0*/  STL.128 [UR9+0x700], R56 ;  /* 0x00070038ff007987 */ /* 0x0003e80008100c09 */
[----:B------:R-:W2:Y:S04]  /*40e0*/  LDL.128 R48, [UR11] ;  /* 0x0000000bff307983 */ /* 0x000ea80008100c00 */
[----:B0-----:R-:W3:Y:S04]  /*40f0*/  LDL.128 R40, [UR11+0x100] ;  /* 0x0001000bff287983 */ /* 0x001ee80008100c00 */
[----:B------:R-:W4:Y:S04]  /*4100*/  LDL.128 R44, [UR11+0x300] ;  /* 0x0003000bff2c7983 */ /* 0x000f280008100c00 */
[----:B-1----:R-:W2:Y:S04]  /*4110*/  LDL R59, [UR12] ;  /* 0x0000000cff3b7983 */ /* 0x002ea80008100800 */
[----:B------:R-:W4:Y:S01]  /*4120*/  LDL.128 R36, [UR11+0x200] ;  /* 0x0002000bff247983 */ /* 0x000f220008100c00 */
[-C--:B--2---:R-:W-:Y:S01]  /*4130*/  FFMA R48, R4, R59.reuse, R48 ;  /* 0x0000003b04307223 */ /* 0x084fe20000000030 */
        /* <DEDUP_REMOVED lines=98> */
[----:B------:R0:W-:Y:S04]  /*4760*/  STL.128 [UR13+0x400], R36 ;  /* 0x00040024ff007987 */ /* 0x0001e80008100c0d */
[----:B------:R1:W-:Y:S04]  /*4770*/  STL.128 [UR13+0x500], R40 ;  /* 0x00050028ff007987 */ /* 0x0003e80008100c0d */
[----:B------:R-:W-:Y:S04]  /*4780*/  STL.128 [UR13+0x600], R52 ;  /* 0x00060034ff007987 */ /* 0x000fe80008100c0d */
[----:B------:R2:W-:Y:S04]  /*4790*/  STL.128 [UR13+0x700], R56 ;  /* 0x00070038ff007987 */ /* 0x0005e80008100c0d */
[----:B------:R-:W3:Y:S04]  /*47a0*/  LDL R61, [UR10] ;  /* 0x0000000aff3d7983 */ /* 0x000ee80008100800 */
[----:B------:R-:W3:Y:S04]  /*47b0*/  LDL.128 R48, [UR9] ;  /* 0x00000009ff307983 */ /* 0x000ee80008100c00 */
[----:B------:R-:W4:Y:S04]  /*47c0*/  LDL.128 R44, [UR9+0x100] ;  /* 0x00010009ff2c7983 */ /* 0x000f280008100c00 */
[----:B0-----:R-:W2:Y:S04]  /*47d0*/  LDL.128 R36, [UR9+0x200] ;  /* 0x00020009ff247983 */ /* 0x001ea80008100c00 */
[----:B-1----:R-:W2:Y:S01]  /*47e0*/  LDL.128 R40, [UR9+0x300] ;  /* 0x00030009ff287983 */ /* 0x002ea20008100c00 */
        /* <DEDUP_REMOVED lines=9> */
[-C--:B--2---:R-:W-:Y:S01]  /*4880*/  FFMA R56, R12, R61.reuse, R36 ;  /* 0x0000003d0c387223 */ /* 0x084fe20000000024 */
[-C--:B------:R-:W-:Y:S01]  /*4890*/  FFMA R57, R13, R61.reuse, R37 ;  /* 0x0000003d0d397223 */ /* 0x080fe20000000025 */
[-C--:B------:R-:W-:Y:S01]  /*48a0*/  FFMA R58, R14, R61.reuse, R38 ;  /* 0x0000003d0e3a7223 */ /* 0x080fe20000000026 */
[----:B------:R1:W-:Y:S01]  /*48b0*/  STL.128 [UR9+0x100], R44 ;  /* 0x0001002cff007987 */ /* 0x0003e20008100c09 */
[-C--:B------:R-:W-:Y:S01]  /*48c0*/  FFMA R59, R15, R61.reuse, R39 ;  /* 0x0000003d0f3b7223 */ /* 0x080fe20000000027 */
[-C--:B------:R-:W-:Y:S01]  /*48d0*/  FFMA R52, R16, R61.reuse, R40 ;  /* 0x0000003d10347223 */ /* 0x080fe20000000028 */
[-C--:B------:R-:W-:Y:S01]  /*48e0*/  FFMA R53, R17, R61.reuse, R41 ;  /* 0x0000003d11357223 */ /* 0x080fe20000000029 */
[-C--:B------:R-:W-:Y:S01]  /*48f0*/  FFMA R54, R18, R61.reuse, R42 ;  /* 0x0000003d12367223 */ /* 0x080fe2000000002a */
[----:B------:R-:W-:Y:S01]  /*4900*/  FFMA R55, R19, R61, R43 ;  /* 0x0000003d13377223 */ /* 0x000fe2000000002b */
[----:B------:R-:W2:Y:S04]  /*4910*/  LDL.128 R36, [UR9+0x400] ;  /* 0x00040009ff247983 */ /* 0x000ea80008100c00 */
[----:B0-----:R-:W3:Y:S04]  /*4920*/  LDL.128 R48, [UR9+0x500] ;  /* 0x00050009ff307983 */ /* 0x001ee80008100c00 */
[----:B-1----:R-:W4:Y:S04]  /*4930*/  LDL.128 R44, [UR9+0x600] ;  /* 0x00060009ff2c7983 */ /* 0x002f280008100c00 */
[----:B------:R-:W4:Y:S04]  /*4940*/  LDL.128 R40, [UR9+0x700] ;  /* 0x00070009ff287983 */ /* 0x000f280008100c00 */
[----:B------:R0:W-:Y:S04]  /*4950*/  STL.128 [UR9+0x200], R56 ;  /* 0x00020038ff007987 */ /* 0x0001e80008100c09 */
[----:B------:R0:W-:Y:S01]  /*4960*/  STL.128 [UR9+0x300], R52 ;  /* 0x00030034ff007987 */ /* 0x0001e20008100c09 */
[----:B------:R-:W-:-:S04]  /*4970*/  UIADD3 UR8, UPT, UPT, UR8, 0x4, URZ ;  /* 0x0000000408087890 */ /* 0x000fc8000fffe0ff */
[----:B------:R-:W-:Y:S01]  /*4980*/  UISETP.NE.AND UP0, UPT, UR8, 0x10, UPT ;  /* 0x000000100800788c */ /* 0x000fe2000bf05270 */
        /* <DEDUP_REMOVED lines=15> */
[----:B------:R-:W-:Y:S01]  /*4a80*/  FFMA R43, R35, R61, R43 ;  /* 0x0000003d232b7223 */ /* 0x000fe2000000002b */
[----:B------:R0:W-:Y:S04]  /*4a90*/  STL.128 [UR9+0x400], R36 ;  /* 0x00040024ff007987 */ /* 0x0001e80008100c09 */
[----:B------:R0:W-:Y:S04]  /*4aa0*/  STL.128 [UR9+0x500], R48 ;  /* 0x00050030ff007987 */ /* 0x0001e80008100c09 */
[----:B------:R0:W-:Y:S04]  /*4ab0*/  STL.128 [UR9+0x600], R44 ;  /* 0x0006002cff007987 */ /* 0x0001e80008100c09 */
[----:B------:R0:W-:Y:S01]  /*4ac0*/  STL.128 [UR9+0x700], R40 ;  /* 0x00070028ff007987 */ /* 0x0001e20008100c09 */
[----:B------:R-:W-:Y:S05]  /*4ad0*/  BRA.U UP0, `(.L_x_3) ;  /* 0xfffffff100987547 */ /* 0x000fea000b83ffff */
[----:B------:R-:W-:-:S04]  /*4ae0*/  UIADD3 UR7, UPT, UPT, UR7, 0x1, URZ ;  /* 0x0000000107077890 */ /* 0x000fc8000fffe0ff */
[----:B------:R-:W-:-:S09]  /*4af0*/  UISETP.NE.AND UP0, UPT, UR7, 0x10, UPT ;  /* 0x000000100700788c */ /* 0x000fd2000bf05270 */
        /* <DEDUP_REMOVED lines=10> */
[----:B------:R-:W1:Y:S01]  /*4ba0*/  S2R R0, SR_TID.Z ;  /* 0x0000000000007919 */ /* 0x000e620000002300 */
[----:B------:R-:W-:Y:S01]  /*4bb0*/  UMOV UR4, URZ ;  /* 0x000000ff00047c82 */ /* 0x000fe20008000000 */
[----:B------:R-:W1:Y:S01]  /*4bc0*/  S2R R5, SR_CTAID.Y ;  /* 0x0000000000057919 */ /* 0x000e620000002600 */
[----:B------:R-:W2:Y:S01]  /*4bd0*/  S2R R3, SR_TID.Y ;  /* 0x0000000000037919 */ /* 0x000ea20000002200 */
[----:B------:R-:W3:Y:S01]  /*4be0*/  S2R R7, SR_CTAID.X ;  /* 0x0000000000077919 */ /* 0x000ee20000002500 */
[----:B------:R-:W4:Y:S01]  /*4bf0*/  S2R R9, SR_TID.X ;  /* 0x0000000000097919 */ /* 0x000f220000002100 */
[----:B-1----:R-:W-:-:S05]  /*4c00*/  IMAD R0, R0, 0x1c0, R5 ;  /* 0x000001c000007824 */ /* 0x002fca00078e0205 */
[----:B--2---:R-:W-:-:S05]  /*4c10*/  LEA R0, R0, R3, 0x2 ;  /* 0x0000000300007211 */ /* 0x004fca00078e10ff */
[----:B---3--:R-:W-:-:S05]  /*4c20*/  IMAD R0, R0, 0xe, R7 ;  /* 0x0000000e00007824 */ /* 0x008fca00078e0207 */
[----:B----4-:R-:W-:-:S04]  /*4c30*/  LEA R0, R0, R9, 0x4 ;  /* 0x0000000900007211 */ /* 0x010fc800078e20ff */
[----:B------:R-:W-:-:S07]  /*4c40*/  SHF.L.U32 R5, R0, 0x1, RZ ;  /* 0x0000000100057819 */ /* 0x000fce00000006ff */
.L_x_8:
[----:B-1----:R-:W2:Y:S01]  /*4c50*/  LDL.128 R8, [UR14+-0x400] ;  /* 0xfffc000eff087983 */ /* 0x002ea20008100c00 */
[----:B------:R-:W1:Y:S03]  /*4c60*/  LDC.64 R2, c[0x0][0x390] ;  /* 0x0000e400ff027b82 */ /* 0x000e660000000a00 */
[----:B------:R-:W3:Y:S04]  /*4c70*/  LDL.128 R12, [UR14+-0x300] ;  /* 0xfffd000eff0c7983 */ /* 0x000ee80008100c00 */
[----:B------:R-:W4:Y:S04]  /*4c80*/  LDL.128 R16, [UR14+-0x200] ;  /* 0xfffe000eff107983 */ /* 0x000f280008100c00 */
[----:B------:R-:W5:Y:S04]  /*4c90*/  LDL.128 R20, [UR14+-0x100] ;  /* 0xffff000eff147983 */ /* 0x000f680008100c00 */
[----:B------:R-:W5:Y:S04]  /*4ca0*/  LDL.128 R24, [UR14] ;  /* 0x0000000eff187983 */ /* 0x000f680008100c00 */
[----:B------:R-:W5:Y:S04]  /*4cb0*/  LDL.128 R28, [UR14+0x100] ;  /* 0x0001000eff1c7983 */ /* 0x000f680008100c00 */
[----:B------:R-:W5:Y:S04]  /*4cc0*/  LDL.128 R32, [UR14+0x200] ;  /* 0x0002000eff207983 */ /* 0x000f680008100c00 */
[----:B0-----:R-:W5:Y:S01]  /*4cd0*/  LDL.128 R36, [UR14+0x300] ;  /* 0x0003000eff247983 */ /* 0x001f620008100c00 */
[C---:B-1----:R-:W-:Y:S01]  /*4ce0*/  IMAD.WIDE.U32 R2, R5.reuse, 0x4, R2 ;  /* 0x0000000405027825 */ /* 0x042fe200078e0002 */
[----:B------:R-:W-:Y:S01]  /*4cf0*/  UIADD3 UR4, UPT, UPT, UR4, 0x1, URZ ;  /* 0x0000000104047890 */ /* 0x000fe2000fffe0ff */
[----:B------:R-:W-:Y:S01]  /*4d00*/  IADD3 R5, PT, PT, R5, 0xc400, RZ ;  /* 0x0000c40005057810 */ /* 0x000fe20007ffe0ff */
[----:B------:R-:W-:-:S02]  /*4d10*/  UIADD3 UR14, UPT, UPT, UR14, 0x10, URZ ;  /* 0x000000100e0e7890 */ /* 0x000fc4000fffe0ff */
[----:B------:R-:W-:Y:S01]  /*4d20*/  UISETP.NE.AND UP0, UPT, UR4, 0x10, UPT ;  /* 0x000000100400788c */ /* 0x000fe2000bf05270 */
[----:B--2---:R1:W-:Y:S04]  /*4d30*/  STG.E desc[UR16][R2.64], R8 ;  /* 0x0000000802007986 */ /* 0x0043e8000c101910 */
[----:B------:R1:W-:Y:S04]  /*4d40*/  STG.E desc[UR16][R2.64+0x4], R9 ;  /* 0x0000040902007986 */ /* 0x0003e8000c101910 */
[----:B------:R1:W-:Y:S04]  /*4d50*/  STG.E desc[UR16][R2.64+0x380], R10 ;  /* 0x0003800a02007986 */ /* 0x0003e8000c101910 */
[----:B------:R1:W-:Y:S04]  /*4d60*/  STG.E desc[UR16][R2.64+0x384], R11 ;  /* 0x0003840b02007986 */ /* 0x0003e8000c101910 */
[----:B---3--:R1:W-:Y:S04]  /*4d70*/  STG.E desc[UR16][R2.64+0x10], R12 ;  /* 0x0000100c02007986 */ /* 0x0083e8000c101910 */
[----:B------:R1:W-:Y:S04]  /*4d80*/  STG.E desc[UR16][R2.64+0x14], R13 ;  /* 0x0000140d02007986 */ /* 0x0003e8000c101910 */
[----:B------:R1:W-:Y:S04]  /*4d90*/  STG.E desc[UR16][R2.64+0x390], R14 ;  /* 0x0003900e02007986 */ /* 0x0003e8000c101910 */
[----:B------:R1:W-:Y:S04]  /*4da0*/  STG.E desc[UR16][R2.64+0x394], R15 ;  /* 0x0003940f02007986 */ /* 0x0003e8000c101910 */
[----:B----4-:R1:W-:Y:S04]  /*4db0*/  STG.E desc[UR16][R2.64+0x20], R16 ;  /* 0x0000201002007986 */ /* 0x0103e8000c101910 */
[----:B------:R1:W-:Y:S04]  /*4dc0*/  STG.E desc[UR16][R2.64+0x24], R17 ;  /* 0x0000241102007986 */ /* 0x0003e8000c101910 */
[----:B------:R1:W-:Y:S04]  /*4dd0*/  STG.E desc[UR16][R2.64+0x3a0], R18 ;  /* 0x0003a01202007986 */ /* 0x0003e8000c101910 */
[----:B------:R1:W-:Y:S04]  /*4de0*/  STG.E desc[UR16][R2.64+0x3a4], R19 ;  /* 0x0003a41302007986 */ /* 0x0003e8000c101910 */
[----:B-----5:R1:W-:Y:S04]  /*4df0*/  STG.E desc[UR16][R2.64+0x30], R20 ;  /* 0x0000301402007986 */ /* 0x0203e8000c101910 */
[----:B------:R1:W-:Y:S04]  /*4e00*/  STG.E desc[UR16][R2.64+0x34], R21 ;  /* 0x0000341502007986 */ /* 0x0003e8000c101910 */
        /* <DEDUP_REMOVED lines=17> */
[----:B------:R1:W-:Y:S01]  /*4f20*/  STG.E desc[UR16][R2.64+0x3f4], R39 ;  /* 0x0003f42702007986 */ /* 0x0003e2000c101910 */
[----:B------:R-:W-:Y:S05]  /*4f30*/  BRA.U UP0, `(.L_x_8) ;  /* 0xfffffffd00447547 */ /* 0x000fea000b83ffff */
[----:B------:R-:W-:Y:S05]  /*4f40*/  EXIT ;  /* 0x000000000000794d */ /* 0x000fea0003800000 */
.L_x_9:
[----:B------:R-:W-:-:S00]  /*4f50*/  BRA `(.L_x_9) ;  /* 0xfffffffc00fc7947 */ /* 0x000fc0000383ffff */
[----:B------:R-:W-:-:S00]  /*4f60*/  NOP ;  /* 0x0000000000007918 */ /* 0x000fc00000000000 */
        /* <DEDUP_REMOVED lines=9> */
.L_x_10:


//--------------------- .nv.shared.default_function_kernel0 --------------------------
	.section	.nv.shared.default_function_kernel0,"aw",@nobits
	.sectionflags	@""
	.align	4
.nv.shared.default_function_kernel0:
	.zero		24576


//--------------------- .nv.shared.reserved.0     --------------------------
	.section	.nv.shared.reserved.0,"aw",@nobits
	.weak		__nv_reservedSMEM_offset_0_alias
	.size		__nv_reservedSMEM_offset_0_alias, 0, 64
	.other		__nv_reservedSMEM_offset_0_alias,@"STO_CUDA_RESERVED_SHARED STV_DEFAULT"
__nv_reservedSMEM_offset_0_alias:
	.zero		0
	.zero		64


//--------------------- .nv.constant0.default_function_kernel0 --------------------------
	.section	.nv.constant0.default_function_kernel0,"a",@progbits
	.sectionflags	@""
	.align	4
.nv.constant0.default_function_kernel0:
	.zero		920


//--------------------- SYMBOLS --------------------------

	.type		.nv.reservedSmem.offset0,@object
	.size		.nv.reservedSmem.offset0,0x4
	.type		.nv.reservedSmem.cap,@object
	.size		.nv.reservedSmem.cap,0x4
